	.target	sm_100a

	.elftype	@"ET_EXEC"


//--------------------- .note.nv.tkinfo           --------------------------
	.section	.note.nv.tkinfo,"",@"SHT_NOTE"
	.sectionflags	@"SHF_NOTE_NV_TKINFO"
	.tkinfo
        /*0018*/ 	.word	0x00000002
        /*0030*/ 	.string	""
        /*0030*/ 	.string	"ptxas"
        /*0030*/ 	.string	"Cuda compilation tools, release 13.0, V13.0.88"
        /*0030*/ 	.string	"Build cuda_13.0.r13.0/compiler.36424714_0"
        /*0030*/ 	.string	"-arch sm_100a -m 64 "



//--------------------- .note.nv.cuinfo           --------------------------
	.section	.note.nv.cuinfo,"",@"SHT_NOTE"
	.sectionflags	@"SHF_NOTE_NV_CUINFO"
        /*0018*/ 	.short	0x0002
        /*001a*/ 	.short	0x0064
        /*001c*/ 	.short	0x0082
	.zero		2


//--------------------- .nv.info                  --------------------------
	.section	.nv.info,"",@"SHT_CUDA_INFO"
	.align	4


	//----- nvinfo : EIATTR_REGCOUNT
	.align		4
        /*0000*/ 	.byte	0x04, 0x2f
        /*0002*/ 	.short	(.L_19 - .L_18)
	.align		4
.L_18:
        /*0004*/ 	.word	index@(_ZN7cutlass13device_kernelINS_4gemm6kernel13GemmUniversalIN4cute5tupleIJiiiiEEENS1_10collective13CollectiveMmaINS1_35MainloopSm100TmaUmmaWarpSpecializedILi8ELi2ELi4ENS5_IJNS4_1CILi1EEESB_SB_EEEEENS5_IJNSA_ILi128EEENSA_ILi64EEESF_EEENS_6half_tENS5_IJlSB_lEEESH_SI_NS4_8TiledMMAINS4_8MMA_AtomIJNS4_20SM100_MMA_F16BF16_SSISH_SH_fLi128ELi64ELNS4_4UMMA5MajorE0ELSN_0ELNSM_7ScaleInE0ELSO_0EEEEEENS4_6LayoutISC_NS5_IJNSA_ILi0EEESS_SS_EEEEENS5_IJNS4_10UnderscoreESV_SV_EEEEENS4_13SM90_TMA_LOADENS4_14ComposedLayoutINS4_7SwizzleILi3ELi4ELi3EEENS4_18smem_ptr_flag_bitsILi16EEENSR_INS5_IJNSA_ILi8EEESF_EEENS5_IJSF_SB_EEEEEEEvNS4_8identityESY_S18_vS19_EENS_8epilogue10collective18CollectiveEpilogueINS1B_23Sm100TmaWarpSpecializedILi3ELi2ELi32ELb1ELb0EEEJSG_NS5_IJNSR_ISE_SB_EENSR_INSA_ILi32EEESB_EEEEESH_SI_SH_SI_NS1B_6fusion15FusionCallbacksIS1F_NS1K_13LinCombEltActINS1B_6thread4GELUESH_fSH_fLNS_15FloatRoundStyleE2EEESG_S1J_JEEENS4_5SM1004TMEM4LOAD26SM100_TMEM_LOAD_32dp32b32xESY_NSZ_INS10_ILi2ELi4ELi3EEES13_NSR_INS5_IJS14_S1H_EEENS5_IJS1H_SB_EEEEEEENS4_39AutoVectorizingCopyWithAssumedAlignmentILi128EEENS4_14SM90_TMA_STOREES20_S22_S22_EEEvvEEEEvNT_6ParamsE)
        /*0008*/ 	.word	0x00000092


	//----- nvinfo : EIATTR_FRAME_SIZE
	.align		4
.L_19:
        /*000c*/ 	.byte	0x04, 0x11
        /*000e*/ 	.short	(.L_21 - .L_20)
	.align		4
.L_20:
        /*0010*/ 	.word	index@($__internal_2_$__cuda_sm10x_tcgen05_guardrail_trap_unallocated_columns_being_dealloced)
        /*0014*/ 	.word	0x00000000


	//----- nvinfo : EIATTR_FRAME_SIZE
	.align		4
.L_21:
        /*0018*/ 	.byte	0x04, 0x11
        /*001a*/ 	.short	(.L_23 - .L_22)
	.align		4
.L_22:
        /*001c*/ 	.word	index@($__internal_1_$__cuda_sm10x_tcgen05_guardrail_trap_phase_invalid_during_alloc)
        /*0020*/ 	.word	0x00000000


	//----- nvinfo : EIATTR_FRAME_SIZE
	.align		4
.L_23:
        /*0024*/ 	.byte	0x04, 0x11
        /*0026*/ 	.short	(.L_25 - .L_24)
	.align		4
.L_24:
        /*0028*/ 	.word	index@($__internal_0_$__cuda_sm10x_tcgen05_guardrail_trap_col_being_dealloced_not_returned_by_alloc)
        /*002c*/ 	.word	0x00000000


	//----- nvinfo : EIATTR_FRAME_SIZE
	.align		4
.L_25:
        /*0030*/ 	.byte	0x04, 0x11
        /*0032*/ 	.short	(.L_27 - .L_26)
	.align		4
.L_26:
        /*0034*/ 	.word	index@(_ZN7cutlass13device_kernelINS_4gemm6kernel13GemmUniversalIN4cute5tupleIJiiiiEEENS1_10collective13CollectiveMmaINS1_35MainloopSm100TmaUmmaWarpSpecializedILi8ELi2ELi4ENS5_IJNS4_1CILi1EEESB_SB_EEEEENS5_IJNSA_ILi128EEENSA_ILi64EEESF_EEENS_6half_tENS5_IJlSB_lEEESH_SI_NS4_8TiledMMAINS4_8MMA_AtomIJNS4_20SM100_MMA_F16BF16_SSISH_SH_fLi128ELi64ELNS4_4UMMA5MajorE0ELSN_0ELNSM_7ScaleInE0ELSO_0EEEEEENS4_6LayoutISC_NS5_IJNSA_ILi0EEESS_SS_EEEEENS5_IJNS4_10UnderscoreESV_SV_EEEEENS4_13SM90_TMA_LOADENS4_14ComposedLayoutINS4_7SwizzleILi3ELi4ELi3EEENS4_18smem_ptr_flag_bitsILi16EEENSR_INS5_IJNSA_ILi8EEESF_EEENS5_IJSF_SB_EEEEEEEvNS4_8identityESY_S18_vS19_EENS_8epilogue10collective18CollectiveEpilogueINS1B_23Sm100TmaWarpSpecializedILi3ELi2ELi32ELb1ELb0EEEJSG_NS5_IJNSR_ISE_SB_EENSR_INSA_ILi32EEESB_EEEEESH_SI_SH_SI_NS1B_6fusion15FusionCallbacksIS1F_NS1K_13LinCombEltActINS1B_6thread4GELUESH_fSH_fLNS_15FloatRoundStyleE2EEESG_S1J_JEEENS4_5SM1004TMEM4LOAD26SM100_TMEM_LOAD_32dp32b32xESY_NSZ_INS10_ILi2ELi4ELi3EEES13_NSR_INS5_IJS14_S1H_EEENS5_IJS1H_SB_EEEEEEENS4_39AutoVectorizingCopyWithAssumedAlignmentILi128EEENS4_14SM90_TMA_STOREES20_S22_S22_EEEvvEEEEvNT_6ParamsE)
        /*0038*/ 	.word	0x00000000


	//----- nvinfo : EIATTR_MIN_STACK_SIZE
	.align		4
.L_27:
        /*003c*/ 	.byte	0x04, 0x12
        /*003e*/ 	.short	(.L_29 - .L_28)
	.align		4
.L_28:
        /*0040*/ 	.word	index@(_ZN7cutlass13device_kernelINS_4gemm6kernel13GemmUniversalIN4cute5tupleIJiiiiEEENS1_10collective13CollectiveMmaINS1_35MainloopSm100TmaUmmaWarpSpecializedILi8ELi2ELi4ENS5_IJNS4_1CILi1EEESB_SB_EEEEENS5_IJNSA_ILi128EEENSA_ILi64EEESF_EEENS_6half_tENS5_IJlSB_lEEESH_SI_NS4_8TiledMMAINS4_8MMA_AtomIJNS4_20SM100_MMA_F16BF16_SSISH_SH_fLi128ELi64ELNS4_4UMMA5MajorE0ELSN_0ELNSM_7ScaleInE0ELSO_0EEEEEENS4_6LayoutISC_NS5_IJNSA_ILi0EEESS_SS_EEEEENS5_IJNS4_10UnderscoreESV_SV_EEEEENS4_13SM90_TMA_LOADENS4_14ComposedLayoutINS4_7SwizzleILi3ELi4ELi3EEENS4_18smem_ptr_flag_bitsILi16EEENSR_INS5_IJNSA_ILi8EEESF_EEENS5_IJSF_SB_EEEEEEEvNS4_8identityESY_S18_vS19_EENS_8epilogue10collective18CollectiveEpilogueINS1B_23Sm100TmaWarpSpecializedILi3ELi2ELi32ELb1ELb0EEEJSG_NS5_IJNSR_ISE_SB_EENSR_INSA_ILi32EEESB_EEEEESH_SI_SH_SI_NS1B_6fusion15FusionCallbacksIS1F_NS1K_13LinCombEltActINS1B_6thread4GELUESH_fSH_fLNS_15FloatRoundStyleE2EEESG_S1J_JEEENS4_5SM1004TMEM4LOAD26SM100_TMEM_LOAD_32dp32b32xESY_NSZ_INS10_ILi2ELi4ELi3EEES13_NSR_INS5_IJS14_S1H_EEENS5_IJS1H_SB_EEEEEEENS4_39AutoVectorizingCopyWithAssumedAlignmentILi128EEENS4_14SM90_TMA_STOREES20_S22_S22_EEEvvEEEEvNT_6ParamsE)
        /*0044*/ 	.word	0x00000000
.L_29:


//--------------------- .nv.compat                --------------------------
	.section	.nv.compat,"",@"SHT_CUDA_COMPAT_INFO"
	.align	4
        /*0000*/ 	.byte	0x02, 0x09, 0x01, 0x00, 0x02, 0x02, 0x02, 0x00, 0x02, 0x05, 0x05, 0x00, 0x03, 0x07, 0x01, 0x01
        /*0010*/ 	.byte	0x02, 0x03, 0x01, 0x00, 0x02, 0x06, 0x01, 0x00, 0x04, 0x0b, 0x08, 0x00, 0x01, 0x00, 0x00, 0x00
        /*0020*/ 	.byte	0x00, 0x00, 0x00, 0x00


//--------------------- .nv.info._ZN7cutlass13device_kernelINS_4gemm6kernel13GemmUniversalIN4cute5tupleIJiiiiEEENS1_10collective13CollectiveMmaINS1_35MainloopSm100TmaUmmaWarpSpecializedILi8ELi2ELi4ENS5_IJNS4_1CILi1EEESB_SB_EEEEENS5_IJNSA_ILi128EEENSA_ILi64EEESF_EEENS_6half_tENS5_IJlSB_lEEESH_SI_NS4_8TiledMMAINS4_8MMA_AtomIJNS4_20SM100_MMA_F16BF16_SSISH_SH_fLi128ELi64ELNS4_4UMMA5MajorE0ELSN_0ELNSM_7ScaleInE0ELSO_0EEEEEENS4_6LayoutISC_NS5_IJNSA_ILi0EEESS_SS_EEEEENS5_IJNS4_10UnderscoreESV_SV_EEEEENS4_13SM90_TMA_LOADENS4_14ComposedLayoutINS4_7SwizzleILi3ELi4ELi3EEENS4_18smem_ptr_flag_bitsILi16EEENSR_INS5_IJNSA_ILi8EEESF_EEENS5_IJSF_SB_EEEEEEEvNS4_8identityESY_S18_vS19_EENS_8epilogue10collective18CollectiveEpilogueINS1B_23Sm100TmaWarpSpecializedILi3ELi2ELi32ELb1ELb0EEEJSG_NS5_IJNSR_ISE_SB_EENSR_INSA_ILi32EEESB_EEEEESH_SI_SH_SI_NS1B_6fusion15FusionCallbacksIS1F_NS1K_13LinCombEltActINS1B_6thread4GELUESH_fSH_fLNS_15FloatRoundStyleE2EEESG_S1J_JEEENS4_5SM1004TMEM4LOAD26SM100_TMEM_LOAD_32dp32b32xESY_NSZ_INS10_ILi2ELi4ELi3EEES13_NSR_INS5_IJS14_S1H_EEENS5_IJS1H_SB_EEEEEEENS4_39AutoVectorizingCopyWithAssumedAlignmentILi128EEENS4_14SM90_TMA_STOREES20_S22_S22_EEEvvEEEEvNT_6ParamsE --------------------------
	.section	.nv.info._ZN7cutlass13device_kernelINS_4gemm6kernel13GemmUniversalIN4cute5tupleIJiiiiEEENS1_10collective13CollectiveMmaINS1_35MainloopSm100TmaUmmaWarpSpecializedILi8ELi2ELi4ENS5_IJNS4_1CILi1EEESB_SB_EEEEENS5_IJNSA_ILi128EEENSA_ILi64EEESF_EEENS_6half_tENS5_IJlSB_lEEESH_SI_NS4_8TiledMMAINS4_8MMA_AtomIJNS4_20SM100_MMA_F16BF16_SSISH_SH_fLi128ELi64ELNS4_4UMMA5MajorE0ELSN_0ELNSM_7ScaleInE0ELSO_0EEEEEENS4_6LayoutISC_NS5_IJNSA_ILi0EEESS_SS_EEEEENS5_IJNS4_10UnderscoreESV_SV_EEEEENS4_13SM90_TMA_LOADENS4_14ComposedLayoutINS4_7SwizzleILi3ELi4ELi3EEENS4_18smem_ptr_flag_bitsILi16EEENSR_INS5_IJNSA_ILi8EEESF_EEENS5_IJSF_SB_EEEEEEEvNS4_8identityESY_S18_vS19_EENS_8epilogue10collective18CollectiveEpilogueINS1B_23Sm100TmaWarpSpecializedILi3ELi2ELi32ELb1ELb0EEEJSG_NS5_IJNSR_ISE_SB_EENSR_INSA_ILi32EEESB_EEEEESH_SI_SH_SI_NS1B_6fusion15FusionCallbacksIS1F_NS1K_13LinCombEltActINS1B_6thread4GELUESH_fSH_fLNS_15FloatRoundStyleE2EEESG_S1J_JEEENS4_5SM1004TMEM4LOAD26SM100_TMEM_LOAD_32dp32b32xESY_NSZ_INS10_ILi2ELi4ELi3EEES13_NSR_INS5_IJS14_S1H_EEENS5_IJS1H_SB_EEEEEEENS4_39AutoVectorizingCopyWithAssumedAlignmentILi128EEENS4_14SM90_TMA_STOREES20_S22_S22_EEEvvEEEEvNT_6ParamsE,"",@"SHT_CUDA_INFO"
	.sectionflags	@""
	.align	4


	//----- nvinfo : EIATTR_CUDA_API_VERSION
	.align		4
        /*0000*/ 	.byte	0x04, 0x37
        /*0002*/ 	.short	(.L_31 - .L_30)
.L_30:
        /*0004*/ 	.word	0x00000082


	//----- nvinfo : EIATTR_KPARAM_INFO
	.align		4
.L_31:
        /*0008*/ 	.byte	0x04, 0x17
        /*000a*/ 	.short	(.L_33 - .L_32)
.L_32:
        /*000c*/ 	.word	0x00000000
        /*0010*/ 	.short	0x0000
        /*0012*/ 	.short	0x0000
        /*0014*/ 	.byte	0x00, 0xf0, 0x01, 0x20


	//----- nvinfo : EIATTR_AT_ENTRY_FRAGMENTS
	.align		4
.L_33:
        /*0018*/ 	.byte	0x04, 0x4f
        /*001a*/ 	.short	(.L_35 - .L_34)


	//   ....[0]....
.L_34:
        /*001c*/ 	.word	0x00000006


	//----- nvinfo : EIATTR_RESERVED_SMEM_USED
	.align		4
.L_35:
        /*0020*/ 	.byte	0x01, 0x41
	.zero		2


	//----- nvinfo : EIATTR_SPARSE_MMA_MASK
	.align		4
        /*0024*/ 	.byte	0x03, 0x50
        /*0026*/ 	.short	0x0000


	//----- nvinfo : EIATTR_TCGEN05_1CTA_USED
	.align		4
        /*0028*/ 	.byte	0x01, 0x51
	.zero		2


	//----- nvinfo : EIATTR_MAXREG_COUNT
	.align		4
        /*002c*/ 	.byte	0x03, 0x1b
        /*002e*/ 	.short	0x00ff


	//----- nvinfo : EIATTR_NUM_BARRIERS
	.align		4
        /*0030*/ 	.byte	0x02, 0x4c
        /*0032*/ 	.byte	0x07
	.zero		1


	//----- nvinfo : EIATTR_EXTERNS
	.align		4
        /*0034*/ 	.byte	0x04, 0x0f
        /*0036*/ 	.short	(.L_37 - .L_36)


	//   ....[0]....
	.align		4
.L_36:
        /*0038*/ 	.word	index@(__assertfail)


	//----- nvinfo : EIATTR_MERCURY_ISA_VERSION
	.align		4
.L_37:
        /*003c*/ 	.byte	0x03, 0x5f
        /*003e*/ 	.short	0x0101


	//----- nvinfo : EIATTR_INT_WARP_WIDE_INSTR_OFFSETS
	.align		4
        /*0040*/ 	.byte	0x04, 0x31
        /*0042*/ 	.short	(.L_39 - .L_38)


	//   ....[0]....
.L_38:
        /*0044*/ 	.word	0x00001e00


	//   ....[1]....
        /*0048*/ 	.word	0x00003a90


	//   ....[2]....
        /*004c*/ 	.word	0x00003ab0


	//   ....[3]....
        /*0050*/ 	.word	0x00003ae0


	//   ....[4]....
        /*0054*/ 	.word	0x000043f0


	//   ....[5]....
        /*0058*/ 	.word	0x00004410


	//   ....[6]....
        /*005c*/ 	.word	0x000046e0


	//   ....[7]....
        /*0060*/ 	.word	0x00004810


	//----- nvinfo : EIATTR_COOP_GROUP_MASK_REGIDS
	.align		4
.L_39:
        /*0064*/ 	.byte	0x04, 0x29
        /*0066*/ 	.short	(.L_41 - .L_40)


	//   ....[0]....
.L_40:
        /*0068*/ 	.word	0xffffffff


	//   ....[1]....
        /*006c*/ 	.word	0xffffffff


	//   ....[2]....
        /*0070*/ 	.word	0xffffffff


	//   ....[3]....
        /*0074*/ 	.word	0xffffffff


	//   ....[4]....
        /*0078*/ 	.word	0xffffffff


	//   ....[5]....
        /*007c*/ 	.word	0xffffffff


	//   ....[6]....
        /*0080*/ 	.word	0xffffffff


	//   ....[7]....
        /*0084*/ 	.word	0xffffffff


	//   ....[8]....
        /*0088*/ 	.word	0xffffffff


	//   ....[9]....
        /*008c*/ 	.word	0xffffffff


	//   ....[10]....
        /*0090*/ 	.word	0xffffffff


	//   ....[11]....
        /*0094*/ 	.word	0xffffffff


	//   ....[12]....
        /*0098*/ 	.word	0xffffffff


	//----- nvinfo : EIATTR_COOP_GROUP_INSTR_OFFSETS
	.align		4
.L_41:
        /*009c*/ 	.byte	0x04, 0x28
        /*009e*/ 	.short	(.L_43 - .L_42)


	//   ....[0]....
.L_42:
        /*00a0*/ 	.word	0x00000090


	//   ....[1]....
        /*00a4*/ 	.word	0x000004a0


	//   ....[2]....
        /*00a8*/ 	.word	0x00000690


	//   ....[3]....
        /*00ac*/ 	.word	0x00000810


	//   ....[4]....
        /*00b0*/ 	.word	0x00000910


	//   ....[5]....
        /*00b4*/ 	.word	0x00000a80


	//   ....[6]....
        /*00b8*/ 	.word	0x00000c20


	//   ....[7]....
        /*00bc*/ 	.word	0x00001ce0


	//   ....[8]....
        /*00c0*/ 	.word	0x00002d00


	//   ....[9]....
        /*00c4*/ 	.word	0x00002f10


	//   ....[10]....
        /*00c8*/ 	.word	0x00002f40


	//   ....[11]....
        /*00cc*/ 	.word	0x00003970


	//   ....[12]....
        /*00d0*/ 	.word	0x00003ba0


	//----- nvinfo : EIATTR_VRC_CTA_INIT_COUNT
	.align		4
.L_43:
        /*00d4*/ 	.byte	0x02, 0x4a
        /*00d6*/ 	.byte	0x80
	.zero		1


	//----- nvinfo : EIATTR_SYSCALL_OFFSETS
	.align		4
        /*00d8*/ 	.byte	0x04, 0x46
        /*00da*/ 	.short	(.L_45 - .L_44)


	//   ....[0]....
.L_44:
        /*00dc*/ 	.word	0x00005360


	//   ....[1]....
        /*00e0*/ 	.word	0x00005450


	//   ....[2]....
        /*00e4*/ 	.word	0x00005e50


	//----- nvinfo : EIATTR_MBARRIER_INSTR_OFFSETS
	.align		4
.L_45:
        /*00e8*/ 	.byte	0x04, 0x39
        /*00ea*/ 	.short	(.L_47 - .L_46)


	//   ....[0]....
.L_46:
        /*00ec*/ 	.word	0x00000580
        /*00f0*/ 	.word	0x000000ff
        /*00f4*/ 	.word	0x00000000
        /*00f8*/ 	.short	0x0100
        /*00fa*/ 	.byte	0x06
	.zero		1


	//   ....[1]....
        /*00fc*/ 	.word	0x00000590
        /*0100*/ 	.word	0x000000ff
        /*0104*/ 	.word	0x00000040
        /*0108*/ 	.short	0x0100
        /*010a*/ 	.byte	0x06
	.zero		1


	//   ....[2]....
        /*010c*/ 	.word	0x000005a0
        /*0110*/ 	.word	0x000000ff
        /*0114*/ 	.word	0x00000008
        /*0118*/ 	.short	0x0100
        /*011a*/ 	.byte	0x06
	.zero		1


	//   ....[3]....
        /*011c*/ 	.word	0x000005b0
        /*0120*/ 	.word	0x000000ff
        /*0124*/ 	.word	0x00000048
        /*0128*/ 	.short	0x0100
        /*012a*/ 	.byte	0x06
	.zero		1


	//   ....[4]....
        /*012c*/ 	.word	0x000005c0
        /*0130*/ 	.word	0x000000ff
        /*0134*/ 	.word	0x00000010
        /*0138*/ 	.short	0x0100
        /*013a*/ 	.byte	0x06
	.zero		1


	//   ....[5]....
        /*013c*/ 	.word	0x000005d0
        /*0140*/ 	.word	0x000000ff
        /*0144*/ 	.word	0x00000050
        /*0148*/ 	.short	0x0100
        /*014a*/ 	.byte	0x06
	.zero		1


	//   ....[6]....
        /*014c*/ 	.word	0x000005e0
        /*0150*/ 	.word	0x000000ff
        /*0154*/ 	.word	0x00000018
        /*0158*/ 	.short	0x0100
        /*015a*/ 	.byte	0x06
	.zero		1


	//   ....[7]....
        /*015c*/ 	.word	0x000005f0
        /*0160*/ 	.word	0x000000ff
        /*0164*/ 	.word	0x00000058
        /*0168*/ 	.short	0x0100
        /*016a*/ 	.byte	0x06
	.zero		1


	//   ....[8]....
        /*016c*/ 	.word	0x00000600
        /*0170*/ 	.word	0x000000ff
        /*0174*/ 	.word	0x00000020
        /*0178*/ 	.short	0x0100
        /*017a*/ 	.byte	0x06
	.zero		1


	//   ....[9]....
        /*017c*/ 	.word	0x00000610
        /*0180*/ 	.word	0x000000ff
        /*0184*/ 	.word	0x00000060
        /*0188*/ 	.short	0x0100
        /*018a*/ 	.byte	0x06
	.zero		1


	//   ....[10]....
        /*018c*/ 	.word	0x00000620
        /*0190*/ 	.word	0x000000ff
        /*0194*/ 	.word	0x00000028
        /*0198*/ 	.short	0x0100
        /*019a*/ 	.byte	0x06
	.zero		1


	//   ....[11]....
        /*019c*/ 	.word	0x00000630
        /*01a0*/ 	.word	0x000000ff
        /*01a4*/ 	.word	0x00000068
        /*01a8*/ 	.short	0x0100
        /*01aa*/ 	.byte	0x06
	.zero		1


	//   ....[12]....
        /*01ac*/ 	.word	0x00000640
        /*01b0*/ 	.word	0x000000ff
        /*01b4*/ 	.word	0x00000030
        /*01b8*/ 	.short	0x0100
        /*01ba*/ 	.byte	0x06
	.zero		1


	//   ....[13]....
        /*01bc*/ 	.word	0x00000650
        /*01c0*/ 	.word	0x000000ff
        /*01c4*/ 	.word	0x00000070
        /*01c8*/ 	.short	0x0100
        /*01ca*/ 	.byte	0x06
	.zero		1


	//   ....[14]....
        /*01cc*/ 	.word	0x00000660
        /*01d0*/ 	.word	0x000000ff
        /*01d4*/ 	.word	0x00000038
        /*01d8*/ 	.short	0x0100
        /*01da*/ 	.byte	0x06
	.zero		1


	//   ....[15]....
        /*01dc*/ 	.word	0x00000670
        /*01e0*/ 	.word	0x000000ff
        /*01e4*/ 	.word	0x00000078
        /*01e8*/ 	.short	0x0100
        /*01ea*/ 	.byte	0x06
	.zero		1


	//   ....[16]....
        /*01ec*/ 	.word	0x000007a0
        /*01f0*/ 	.word	0x000000ff
        /*01f4*/ 	.word	0x00000080
        /*01f8*/ 	.short	0x0100
        /*01fa*/ 	.byte	0x07
	.zero		1


	//   ....[17]....
        /*01fc*/ 	.word	0x000007b0
        /*0200*/ 	.word	0x000000ff
        /*0204*/ 	.word	0x00000098
        /*0208*/ 	.short	0x0100
        /*020a*/ 	.byte	0x07
	.zero		1


	//   ....[18]....
        /*020c*/ 	.word	0x000007c0
        /*0210*/ 	.word	0x000000ff
        /*0214*/ 	.word	0x00000088
        /*0218*/ 	.short	0x0100
        /*021a*/ 	.byte	0x07
	.zero		1


	//   ....[19]....
        /*021c*/ 	.word	0x000007d0
        /*0220*/ 	.word	0x000000ff
        /*0224*/ 	.word	0x000000a0
        /*0228*/ 	.short	0x0100
        /*022a*/ 	.byte	0x07
	.zero		1


	//   ....[20]....
        /*022c*/ 	.word	0x000007e0
        /*0230*/ 	.word	0x000000ff
        /*0234*/ 	.word	0x00000090
        /*0238*/ 	.short	0x0100
        /*023a*/ 	.byte	0x07
	.zero		1


	//   ....[21]....
        /*023c*/ 	.word	0x000007f0
        /*0240*/ 	.word	0x000000ff
        /*0244*/ 	.word	0x000000a8
        /*0248*/ 	.short	0x0100
        /*024a*/ 	.byte	0x07
	.zero		1


	//   ....[22]....
        /*024c*/ 	.word	0x000008e0
        /*0250*/ 	.word	0x000000ff
        /*0254*/ 	.word	0x000000b0
        /*0258*/ 	.short	0x0100
        /*025a*/ 	.byte	0x06
	.zero		1


	//   ....[23]....
        /*025c*/ 	.word	0x000008f0
        /*0260*/ 	.word	0x000000ff
        /*0264*/ 	.word	0x000000b8
        /*0268*/ 	.short	0x0100
        /*026a*/ 	.byte	0x06
	.zero		1


	//   ....[24]....
        /*026c*/ 	.word	0x00000a30
        /*0270*/ 	.word	0x000000ff
        /*0274*/ 	.word	0x000000c0
        /*0278*/ 	.short	0x0100
        /*027a*/ 	.byte	0x06
	.zero		1


	//   ....[25]....
        /*027c*/ 	.word	0x00000a40
        /*0280*/ 	.word	0x000000ff
        /*0284*/ 	.word	0x000000d0
        /*0288*/ 	.short	0x0100
        /*028a*/ 	.byte	0x06
	.zero		1


	//   ....[26]....
        /*028c*/ 	.word	0x00000a50
        /*0290*/ 	.word	0x000000ff
        /*0294*/ 	.word	0x000000c8
        /*0298*/ 	.short	0x0100
        /*029a*/ 	.byte	0x06
	.zero		1


	//   ....[27]....
        /*029c*/ 	.word	0x00000a60
        /*02a0*/ 	.word	0x000000ff
        /*02a4*/ 	.word	0x000000d8
        /*02a8*/ 	.short	0x0100
        /*02aa*/ 	.byte	0x06
	.zero		1


	//   ....[28]....
        /*02ac*/ 	.word	0x00000b90
        /*02b0*/ 	.word	0x000000ff
        /*02b4*/ 	.word	0x000000e0
        /*02b8*/ 	.short	0x0100
        /*02ba*/ 	.byte	0x07
	.zero		1


	//   ....[29]....
        /*02bc*/ 	.word	0x00000ba0
        /*02c0*/ 	.word	0x000000ff
        /*02c4*/ 	.word	0x00000100
        /*02c8*/ 	.short	0x0100
        /*02ca*/ 	.byte	0x07
	.zero		1


	//   ....[30]....
        /*02cc*/ 	.word	0x00000bb0
        /*02d0*/ 	.word	0x000000ff
        /*02d4*/ 	.word	0x000000e8
        /*02d8*/ 	.short	0x0100
        /*02da*/ 	.byte	0x07
	.zero		1


	//   ....[31]....
        /*02dc*/ 	.word	0x00000bc0
        /*02e0*/ 	.word	0x000000ff
        /*02e4*/ 	.word	0x00000108
        /*02e8*/ 	.short	0x0100
        /*02ea*/ 	.byte	0x07
	.zero		1


	//   ....[32]....
        /*02ec*/ 	.word	0x00000bd0
        /*02f0*/ 	.word	0x000000ff
        /*02f4*/ 	.word	0x000000f0
        /*02f8*/ 	.short	0x0100
        /*02fa*/ 	.byte	0x07
	.zero		1


	//   ....[33]....
        /*02fc*/ 	.word	0x00000be0
        /*0300*/ 	.word	0x000000ff
        /*0304*/ 	.word	0x00000110
        /*0308*/ 	.short	0x0100
        /*030a*/ 	.byte	0x07
	.zero		1


	//   ....[34]....
        /*030c*/ 	.word	0x00000bf0
        /*0310*/ 	.word	0x000000ff
        /*0314*/ 	.word	0x000000f8
        /*0318*/ 	.short	0x0100
        /*031a*/ 	.byte	0x07
	.zero		1


	//   ....[35]....
        /*031c*/ 	.word	0x00000c00
        /*0320*/ 	.word	0x000000ff
        /*0324*/ 	.word	0x00000118
        /*0328*/ 	.short	0x0100
        /*032a*/ 	.byte	0x07
	.zero		1


	//   ....[36]....
        /*032c*/ 	.word	0x00000cf0
        /*0330*/ 	.word	0x000000ff
        /*0334*/ 	.word	0x00000120
        /*0338*/ 	.short	0x0100
        /*033a*/ 	.byte	0x06
	.zero		1


	//   ....[37]....
        /*033c*/ 	.word	0x00000d00
        /*0340*/ 	.word	0x000000ff
        /*0344*/ 	.word	0x00000130
        /*0348*/ 	.short	0x0100
        /*034a*/ 	.byte	0x06
	.zero		1


	//   ....[38]....
        /*034c*/ 	.word	0x00000d10
        /*0350*/ 	.word	0x000000ff
        /*0354*/ 	.word	0x00000128
        /*0358*/ 	.short	0x0100
        /*035a*/ 	.byte	0x06
	.zero		1


	//   ....[39]....
        /*035c*/ 	.word	0x00000d20
        /*0360*/ 	.word	0x000000ff
        /*0364*/ 	.word	0x00000138
        /*0368*/ 	.short	0x0100
        /*036a*/ 	.byte	0x06
	.zero		1


	//   ....[40]....
        /*036c*/ 	.word	0x000015d0
        /*0370*/ 	.word	0x00000003
        /*0374*/ 	.word	0x00000130
        /*0378*/ 	.short	0x010a
        /*037a*/ 	.byte	0xff
	.zero		1


	//   ....[41]....
        /*037c*/ 	.word	0x00001600
        /*0380*/ 	.word	0x00000003
        /*0384*/ 	.word	0x00000120
        /*0388*/ 	.short	0x0101
        /*038a*/ 	.byte	0xff
	.zero		1


	//   ....[42]....
        /*038c*/ 	.word	0x000016d0
        /*0390*/ 	.word	0x000000ff
        /*0394*/ 	.word	0x00000040
        /*0398*/ 	.short	0x010a
        /*039a*/ 	.byte	0x08
	.zero		1


	//   ....[43]....
        /*039c*/ 	.word	0x00001770
        /*03a0*/ 	.word	0x000000ff
        /*03a4*/ 	.word	0x00000040
        /*03a8*/ 	.short	0x010a
        /*03aa*/ 	.byte	0x21
	.zero		1


	//   ....[44]....
        /*03ac*/ 	.word	0x000018c0
        /*03b0*/ 	.word	0x000000ff
        /*03b4*/ 	.word	0x00000040
        /*03b8*/ 	.short	0x010a
        /*03ba*/ 	.byte	0x08
	.zero		1


	//   ....[45]....
        /*03bc*/ 	.word	0x000019f0
        /*03c0*/ 	.word	0x000000ff
        /*03c4*/ 	.word	0x000000b8
        /*03c8*/ 	.short	0x0101
        /*03ca*/ 	.byte	0x05
	.zero		1


	//   ....[46]....
        /*03cc*/ 	.word	0x00001a00
        /*03d0*/ 	.word	0x000000ff
        /*03d4*/ 	.word	0x00000040
        /*03d8*/ 	.short	0x010a
        /*03da*/ 	.byte	0x08
	.zero		1


	//   ....[47]....
        /*03dc*/ 	.word	0x00001a80
        /*03e0*/ 	.word	0x000000ff
        /*03e4*/ 	.word	0x00000040
        /*03e8*/ 	.short	0x010a
        /*03ea*/ 	.byte	0x11
	.zero		1


	//   ....[48]....
        /*03ec*/ 	.word	0x00001bd0
        /*03f0*/ 	.word	0x000000ff
        /*03f4*/ 	.word	0x00000040
        /*03f8*/ 	.short	0x010a
        /*03fa*/ 	.byte	0x08
	.zero		1


	//   ....[49]....
        /*03fc*/ 	.word	0x00001d10
        /*0400*/ 	.word	0x00000002
        /*0404*/ 	.word	0x000000c0
        /*0408*/ 	.short	0x010a
        /*040a*/ 	.byte	0xff
	.zero		1


	//   ....[50]....
        /*040c*/ 	.word	0x00001dd0
        /*0410*/ 	.word	0x00000002
        /*0414*/ 	.word	0x00000000
        /*0418*/ 	.short	0x0101
        /*041a*/ 	.byte	0xff
	.zero		1


	//   ....[51]....
        /*041c*/ 	.word	0x00002330
        /*0420*/ 	.word	0x000000ff
        /*0424*/ 	.word	0x00000000
        /*0428*/ 	.short	0x010a
        /*042a*/ 	.byte	0x04
	.zero		1


	//   ....[52]....
        /*042c*/ 	.word	0x000023c0
        /*0430*/ 	.word	0x000000ff
        /*0434*/ 	.word	0x00000000
        /*0438*/ 	.short	0x010a
        /*043a*/ 	.byte	0x04
	.zero		1


	//   ....[53]....
        /*043c*/ 	.word	0x00002450
        /*0440*/ 	.word	0x000000ff
        /*0444*/ 	.word	0x00000000
        /*0448*/ 	.short	0x010a
        /*044a*/ 	.byte	0x04
	.zero		1


	//   ....[54]....
        /*044c*/ 	.word	0x000024e0
        /*0450*/ 	.word	0x000000ff
        /*0454*/ 	.word	0x00000000
        /*0458*/ 	.short	0x010a
        /*045a*/ 	.byte	0x04
	.zero		1


	//   ....[55]....
        /*045c*/ 	.word	0x00002570
        /*0460*/ 	.word	0x000000ff
        /*0464*/ 	.word	0x00000000
        /*0468*/ 	.short	0x010a
        /*046a*/ 	.byte	0x04
	.zero		1


	//   ....[56]....
        /*046c*/ 	.word	0x00002600
        /*0470*/ 	.word	0x000000ff
        /*0474*/ 	.word	0x00000000
        /*0478*/ 	.short	0x010a
        /*047a*/ 	.byte	0x04
	.zero		1


	//   ....[57]....
        /*047c*/ 	.word	0x00002690
        /*0480*/ 	.word	0x000000ff
        /*0484*/ 	.word	0x00000000
        /*0488*/ 	.short	0x010a
        /*048a*/ 	.byte	0x04
	.zero		1


	//   ....[58]....
        /*048c*/ 	.word	0x00002730
        /*0490*/ 	.word	0x00000000
        /*0494*/ 	.word	0x00000000
        /*0498*/ 	.short	0x010a
        /*049a*/ 	.byte	0xff
	.zero		1


	//   ....[59]....
        /*049c*/ 	.word	0x00002850
        /*04a0*/ 	.word	0x00000000
        /*04a4*/ 	.word	0x00000120
        /*04a8*/ 	.short	0x010a
        /*04aa*/ 	.byte	0xff
	.zero		1


	//   ....[60]....
        /*04ac*/ 	.word	0x000028b0
        /*04b0*/ 	.word	0x00000004
        /*04b4*/ 	.word	0x00000000
        /*04b8*/ 	.short	0x0101
        /*04ba*/ 	.byte	0xff
	.zero		1


	//   ....[61]....
        /*04bc*/ 	.word	0x000028d0
        /*04c0*/ 	.word	0x000000ff
        /*04c4*/ 	.word	0x000000d0
        /*04c8*/ 	.short	0x010a
        /*04ca*/ 	.byte	0x05
	.zero		1


	//   ....[62]....
        /*04cc*/ 	.word	0x000029f0
        /*04d0*/ 	.word	0x00000000
        /*04d4*/ 	.word	0x000000c0
        /*04d8*/ 	.short	0x010a
        /*04da*/ 	.byte	0xff
	.zero		1


	//   ....[63]....
        /*04dc*/ 	.word	0x00002b00
        /*04e0*/ 	.word	0x00000000
        /*04e4*/ 	.word	0x00000000
        /*04e8*/ 	.short	0x0101
        /*04ea*/ 	.byte	0xff
	.zero		1


	//   ....[64]....
        /*04ec*/ 	.word	0x00002b90
        /*04f0*/ 	.word	0x000000ff
        /*04f4*/ 	.word	0x000000d0
        /*04f8*/ 	.short	0x0106
        /*04fa*/ 	.byte	0x05
	.zero		1


	//   ....[65]....
        /*04fc*/ 	.word	0x00002bb0
        /*0500*/ 	.word	0x000000ff
        /*0504*/ 	.word	0x000000d0
        /*0508*/ 	.short	0x010a
        /*050a*/ 	.byte	0x05
	.zero		1


	//   ....[66]....
        /*050c*/ 	.word	0x00002c40
        /*0510*/ 	.word	0x000000ff
        /*0514*/ 	.word	0x000000d0
        /*0518*/ 	.short	0x0106
        /*051a*/ 	.byte	0x04
	.zero		1


	//   ....[67]....
        /*051c*/ 	.word	0x00002c80
        /*0520*/ 	.word	0x00000000
        /*0524*/ 	.word	0x000000d0
        /*0528*/ 	.short	0x010a
        /*052a*/ 	.byte	0xff
	.zero		1


	//   ....[68]....
        /*052c*/ 	.word	0x000031c0
        /*0530*/ 	.word	0x00000000
        /*0534*/ 	.word	0x000000c0
        /*0538*/ 	.short	0x010a
        /*053a*/ 	.byte	0xff
	.zero		1


	//   ....[69]....
        /*053c*/ 	.word	0x000032d0
        /*0540*/ 	.word	0x00000003
        /*0544*/ 	.word	0x00000000
        /*0548*/ 	.short	0x0101
        /*054a*/ 	.byte	0xff
	.zero		1


	//   ....[70]....
        /*054c*/ 	.word	0x000032e0
        /*0550*/ 	.word	0x000000ff
        /*0554*/ 	.word	0x00000000
        /*0558*/ 	.short	0x010a
        /*055a*/ 	.byte	0x06
	.zero		1


	//   ....[71]....
        /*055c*/ 	.word	0x00003300
        /*0560*/ 	.word	0x000000ff
        /*0564*/ 	.word	0x00000100
        /*0568*/ 	.short	0x010a
        /*056a*/ 	.byte	0x07
	.zero		1


	//   ....[72]....
        /*056c*/ 	.word	0x000033d0
        /*0570*/ 	.word	0x000000ff
        /*0574*/ 	.word	0x00000000
        /*0578*/ 	.short	0x010a
        /*057a*/ 	.byte	0x06
	.zero		1


	//   ....[73]....
        /*057c*/ 	.word	0x00003500
        /*0580*/ 	.word	0x000000ff
        /*0584*/ 	.word	0x00000000
        /*0588*/ 	.short	0x010a
        /*058a*/ 	.byte	0x1a
	.zero		1


	//   ....[74]....
        /*058c*/ 	.word	0x000037a0
        /*0590*/ 	.word	0x000000ff
        /*0594*/ 	.word	0x00000000
        /*0598*/ 	.short	0x010a
        /*059a*/ 	.byte	0x06
	.zero		1


	//   ....[75]....
        /*059c*/ 	.word	0x00003830
        /*05a0*/ 	.word	0x000000ff
        /*05a4*/ 	.word	0x00000000
        /*05a8*/ 	.short	0x010a
        /*05aa*/ 	.byte	0x06
	.zero		1


	//   ....[76]....
        /*05ac*/ 	.word	0x000038c0
        /*05b0*/ 	.word	0x000000ff
        /*05b4*/ 	.word	0x00000000
        /*05b8*/ 	.short	0x010a
        /*05ba*/ 	.byte	0x06
	.zero		1


	//   ....[77]....
        /*05bc*/ 	.word	0x00003950
        /*05c0*/ 	.word	0x000000ff
        /*05c4*/ 	.word	0x00000000
        /*05c8*/ 	.short	0x010a
        /*05ca*/ 	.byte	0x07
	.zero		1


	//   ....[78]....
        /*05cc*/ 	.word	0x00003d90
        /*05d0*/ 	.word	0x00000000
        /*05d4*/ 	.word	0x000000c0
        /*05d8*/ 	.short	0x010a
        /*05da*/ 	.byte	0xff
	.zero		1


	//   ....[79]....
        /*05dc*/ 	.word	0x00003e50
        /*05e0*/ 	.word	0x00000000
        /*05e4*/ 	.word	0x00000000
        /*05e8*/ 	.short	0x0101
        /*05ea*/ 	.byte	0xff
	.zero		1


	//   ....[80]....
        /*05ec*/ 	.word	0x00004170
        /*05f0*/ 	.word	0x000000ff
        /*05f4*/ 	.word	0x000000b8
        /*05f8*/ 	.short	0x010a
        /*05fa*/ 	.byte	0x0d
	.zero		1


	//   ....[81]....
        /*05fc*/ 	.word	0x00004390
        /*0600*/ 	.word	0x000000ff
        /*0604*/ 	.word	0x00000098
        /*0608*/ 	.short	0x010a
        /*060a*/ 	.byte	0x10
	.zero		1


	//   ....[82]....
        /*060c*/ 	.word	0x000045a0
        /*0610*/ 	.word	0x000000ff
        /*0614*/ 	.word	0x00000080
        /*0618*/ 	.short	0x010b
        /*061a*/ 	.byte	0x10
	.zero		1


	//   ....[83]....
        /*061c*/ 	.word	0x00004620
        /*0620*/ 	.word	0x000000ff
        /*0624*/ 	.word	0x00000000
        /*0628*/ 	.short	0x0101
        /*062a*/ 	.byte	0x11
	.zero		1


	//   ....[84]....
        /*062c*/ 	.word	0x00004650
        /*0630*/ 	.word	0x000000ff
        /*0634*/ 	.word	0x00000098
        /*0638*/ 	.short	0x010a
        /*063a*/ 	.byte	0x0e
	.zero		1


	//   ....[85]....
        /*063c*/ 	.word	0x00004860
        /*0640*/ 	.word	0x000000ff
        /*0644*/ 	.word	0x00000080
        /*0648*/ 	.short	0x010b
        /*064a*/ 	.byte	0x0e
	.zero		1


	//   ....[86]....
        /*064c*/ 	.word	0x000048d0
        /*0650*/ 	.word	0x000000ff
        /*0654*/ 	.word	0x00000000
        /*0658*/ 	.short	0x0101
        /*065a*/ 	.byte	0x10
	.zero		1


	//   ....[87]....
        /*065c*/ 	.word	0x00004920
        /*0660*/ 	.word	0x000000ff
        /*0664*/ 	.word	0x00000000
        /*0668*/ 	.short	0x010a
        /*066a*/ 	.byte	0x04
	.zero		1


	//   ....[88]....
        /*066c*/ 	.word	0x000049b0
        /*0670*/ 	.word	0x000000ff
        /*0674*/ 	.word	0x00000000
        /*0678*/ 	.short	0x010a
        /*067a*/ 	.byte	0x04
	.zero		1


	//   ....[89]....
        /*067c*/ 	.word	0x00004a50
        /*0680*/ 	.word	0x00000000
        /*0684*/ 	.word	0x00000000
        /*0688*/ 	.short	0x010a
        /*068a*/ 	.byte	0xff
	.zero		1


	//   ....[90]....
        /*068c*/ 	.word	0x00004d00
        /*0690*/ 	.word	0x00000000
        /*0694*/ 	.word	0x000000c0
        /*0698*/ 	.short	0x010a
        /*069a*/ 	.byte	0xff
	.zero		1


	//   ....[91]....
        /*069c*/ 	.word	0x00004dc0
        /*06a0*/ 	.word	0x00000000
        /*06a4*/ 	.word	0x00000000
        /*06a8*/ 	.short	0x0101
        /*06aa*/ 	.byte	0xff
	.zero		1


	//   ....[92]....
        /*06ac*/ 	.word	0x000058e0
        /*06b0*/ 	.word	0x00000005
        /*06b4*/ 	.word	0x00000080
        /*06b8*/ 	.short	0x010a
        /*06ba*/ 	.byte	0xff
	.zero		1


	//   ....[93]....
        /*06bc*/ 	.word	0x00005960
        /*06c0*/ 	.word	0x00000007
        /*06c4*/ 	.word	0x000000e0
        /*06c8*/ 	.short	0x010a
        /*06ca*/ 	.byte	0xff
	.zero		1


	//   ....[94]....
        /*06cc*/ 	.word	0x00005b40
        /*06d0*/ 	.word	0x00000003
        /*06d4*/ 	.word	0x00000080
        /*06d8*/ 	.short	0x010a
        /*06da*/ 	.byte	0xff
	.zero		1


	//   ....[95]....
        /*06dc*/ 	.word	0x00005d00
        /*06e0*/ 	.word	0x00000047
        /*06e4*/ 	.word	0x000000e0
        /*06e8*/ 	.short	0x010a
        /*06ea*/ 	.byte	0xff
	.zero		1


	//   ....[96]....
        /*06ec*/ 	.word	0x00009880
        /*06f0*/ 	.word	0x00000026
        /*06f4*/ 	.word	0x00000000
        /*06f8*/ 	.short	0x0101
        /*06fa*/ 	.byte	0xff
	.zero		1


	//   ....[97]....
        /*06fc*/ 	.word	0x00009c30
        /*0700*/ 	.word	0x00000000
        /*0704*/ 	.word	0x00000000
        /*0708*/ 	.short	0x0101
        /*070a*/ 	.byte	0xff
	.zero		1


	//   ....[98]....
        /*070c*/ 	.word	0x00009cf0
        /*0710*/ 	.word	0x00000003
        /*0714*/ 	.word	0x00000080
        /*0718*/ 	.short	0x010a
        /*071a*/ 	.byte	0xff
	.zero		1


	//   ....[99]....
        /*071c*/ 	.word	0x00009f70
        /*0720*/ 	.word	0x00000000
        /*0724*/ 	.word	0x00000000
        /*0728*/ 	.short	0x0101
        /*072a*/ 	.byte	0xff
	.zero		1


	//   ....[100]....
        /*072c*/ 	.word	0x00009f90
        /*0730*/ 	.word	0x00000003
        /*0734*/ 	.word	0x00000130
        /*0738*/ 	.short	0x010a
        /*073a*/ 	.byte	0xff
	.zero		1


	//   ....[101]....
        /*073c*/ 	.word	0x00009ff0
        /*0740*/ 	.word	0x00000002
        /*0744*/ 	.word	0x00000040
        /*0748*/ 	.short	0x010a
        /*074a*/ 	.byte	0xff
	.zero		1


	//   ....[102]....
        /*074c*/ 	.word	0x0000a050
        /*0750*/ 	.word	0x00000002
        /*0754*/ 	.word	0x00000040
        /*0758*/ 	.short	0x010a
        /*075a*/ 	.byte	0xff
	.zero		1


	//   ....[103]....
        /*075c*/ 	.word	0x0000a0a0
        /*0760*/ 	.word	0x00000002
        /*0764*/ 	.word	0x000000c0
        /*0768*/ 	.short	0x010a
        /*076a*/ 	.byte	0xff
	.zero		1


	//   ....[104]....
        /*076c*/ 	.word	0x0000a100
        /*0770*/ 	.word	0x00000000
        /*0774*/ 	.word	0x00000000
        /*0778*/ 	.short	0x010a
        /*077a*/ 	.byte	0xff
	.zero		1


	//   ....[105]....
        /*077c*/ 	.word	0x0000a160
        /*0780*/ 	.word	0x00000000
        /*0784*/ 	.word	0x00000000
        /*0788*/ 	.short	0x010a
        /*078a*/ 	.byte	0xff
	.zero		1


	//   ....[106]....
        /*078c*/ 	.word	0x0000a1c0
        /*0790*/ 	.word	0x00000000
        /*0794*/ 	.word	0x00000000
        /*0798*/ 	.short	0x010a
        /*079a*/ 	.byte	0xff
	.zero		1


	//   ....[107]....
        /*079c*/ 	.word	0x0000a220
        /*07a0*/ 	.word	0x00000000
        /*07a4*/ 	.word	0x00000000
        /*07a8*/ 	.short	0x010a
        /*07aa*/ 	.byte	0xff
	.zero		1


	//   ....[108]....
        /*07ac*/ 	.word	0x0000a280
        /*07b0*/ 	.word	0x00000000
        /*07b4*/ 	.word	0x00000000
        /*07b8*/ 	.short	0x010a
        /*07ba*/ 	.byte	0xff
	.zero		1


	//   ....[109]....
        /*07bc*/ 	.word	0x0000a2e0
        /*07c0*/ 	.word	0x00000000
        /*07c4*/ 	.word	0x00000000
        /*07c8*/ 	.short	0x010a
        /*07ca*/ 	.byte	0xff
	.zero		1


	//   ....[110]....
        /*07cc*/ 	.word	0x0000a340
        /*07d0*/ 	.word	0x00000000
        /*07d4*/ 	.word	0x00000000
        /*07d8*/ 	.short	0x010a
        /*07da*/ 	.byte	0xff
	.zero		1


	//   ....[111]....
        /*07dc*/ 	.word	0x0000a390
        /*07e0*/ 	.word	0x00000000
        /*07e4*/ 	.word	0x00000120
        /*07e8*/ 	.short	0x010a
        /*07ea*/ 	.byte	0xff
	.zero		1


	//   ....[112]....
        /*07ec*/ 	.word	0x0000a3f0
        /*07f0*/ 	.word	0x00000000
        /*07f4*/ 	.word	0x000000d0
        /*07f8*/ 	.short	0x010a
        /*07fa*/ 	.byte	0xff
	.zero		1


	//   ....[113]....
        /*07fc*/ 	.word	0x0000a440
        /*0800*/ 	.word	0x00000000
        /*0804*/ 	.word	0x000000c0
        /*0808*/ 	.short	0x010a
        /*080a*/ 	.byte	0xff
	.zero		1


	//   ....[114]....
        /*080c*/ 	.word	0x0000a4a0
        /*0810*/ 	.word	0x00000000
        /*0814*/ 	.word	0x000000d0
        /*0818*/ 	.short	0x010a
        /*081a*/ 	.byte	0xff
	.zero		1


	//   ....[115]....
        /*081c*/ 	.word	0x0000a4f0
        /*0820*/ 	.word	0x00000000
        /*0824*/ 	.word	0x000000c0
        /*0828*/ 	.short	0x010a
        /*082a*/ 	.byte	0xff
	.zero		1


	//   ....[116]....
        /*082c*/ 	.word	0x0000a550
        /*0830*/ 	.word	0x00000003
        /*0834*/ 	.word	0x00000100
        /*0838*/ 	.short	0x010a
        /*083a*/ 	.byte	0xff
	.zero		1


	//   ....[117]....
        /*083c*/ 	.word	0x0000a5b0
        /*0840*/ 	.word	0x00000000
        /*0844*/ 	.word	0x00000000
        /*0848*/ 	.short	0x010a
        /*084a*/ 	.byte	0xff
	.zero		1


	//   ....[118]....
        /*084c*/ 	.word	0x0000a610
        /*0850*/ 	.word	0x00000000
        /*0854*/ 	.word	0x00000000
        /*0858*/ 	.short	0x010a
        /*085a*/ 	.byte	0xff
	.zero		1


	//   ....[119]....
        /*085c*/ 	.word	0x0000a670
        /*0860*/ 	.word	0x00000000
        /*0864*/ 	.word	0x00000000
        /*0868*/ 	.short	0x010a
        /*086a*/ 	.byte	0xff
	.zero		1


	//   ....[120]....
        /*086c*/ 	.word	0x0000a6d0
        /*0870*/ 	.word	0x00000000
        /*0874*/ 	.word	0x00000000
        /*0878*/ 	.short	0x010a
        /*087a*/ 	.byte	0xff
	.zero		1


	//   ....[121]....
        /*087c*/ 	.word	0x0000a730
        /*0880*/ 	.word	0x00000000
        /*0884*/ 	.word	0x00000000
        /*0888*/ 	.short	0x010a
        /*088a*/ 	.byte	0xff
	.zero		1


	//   ....[122]....
        /*088c*/ 	.word	0x0000a780
        /*0890*/ 	.word	0x00000000
        /*0894*/ 	.word	0x000000c0
        /*0898*/ 	.short	0x010a
        /*089a*/ 	.byte	0xff
	.zero		1


	//   ....[123]....
        /*089c*/ 	.word	0x0000a7e0
        /*08a0*/ 	.word	0x00000000
        /*08a4*/ 	.word	0x000000b8
        /*08a8*/ 	.short	0x010a
        /*08aa*/ 	.byte	0xff
	.zero		1


	//   ....[124]....
        /*08ac*/ 	.word	0x0000a840
        /*08b0*/ 	.word	0x00000000
        /*08b4*/ 	.word	0x00000098
        /*08b8*/ 	.short	0x010a
        /*08ba*/ 	.byte	0xff
	.zero		1


	//   ....[125]....
        /*08bc*/ 	.word	0x0000a8a0
        /*08c0*/ 	.word	0x00000003
        /*08c4*/ 	.word	0x00000098
        /*08c8*/ 	.short	0x010a
        /*08ca*/ 	.byte	0xff
	.zero		1


	//   ....[126]....
        /*08cc*/ 	.word	0x0000a900
        /*08d0*/ 	.word	0x00000000
        /*08d4*/ 	.word	0x00000000
        /*08d8*/ 	.short	0x010a
        /*08da*/ 	.byte	0xff
	.zero		1


	//   ....[127]....
        /*08dc*/ 	.word	0x0000a960
        /*08e0*/ 	.word	0x00000000
        /*08e4*/ 	.word	0x00000000
        /*08e8*/ 	.short	0x010a
        /*08ea*/ 	.byte	0xff
	.zero		1


	//   ....[128]....
        /*08ec*/ 	.word	0x0000a9b0
        /*08f0*/ 	.word	0x00000000
        /*08f4*/ 	.word	0x000000c0
        /*08f8*/ 	.short	0x010a
        /*08fa*/ 	.byte	0xff
	.zero		1


	//   ....[129]....
        /*08fc*/ 	.word	0x0000aa00
        /*0900*/ 	.word	0x00000003
        /*0904*/ 	.word	0x00000080
        /*0908*/ 	.short	0x010a
        /*090a*/ 	.byte	0xff
	.zero		1


	//   ....[130]....
        /*090c*/ 	.word	0x0000aa50
        /*0910*/ 	.word	0x00000047
        /*0914*/ 	.word	0x000000e0
        /*0918*/ 	.short	0x010a
        /*091a*/ 	.byte	0xff
	.zero		1


	//----- nvinfo : EIATTR_NUM_MBARRIERS
	.align		4
.L_47:
        /*091c*/ 	.byte	0x03, 0x38
        /*091e*/ 	.short	0x0028


	//----- nvinfo : EIATTR_EXIT_INSTR_OFFSETS
	.align		4
        /*0920*/ 	.byte	0x04, 0x1c
        /*0922*/ 	.short	(.L_49 - .L_48)


	//   ....[0]....
.L_48:
        /*0924*/ 	.word	0x00002760


	//   ....[1]....
        /*0928*/ 	.word	0x00002c50


	//   ....[2]....
        /*092c*/ 	.word	0x00002cb0


	//   ....[3]....
        /*0930*/ 	.word	0x00003bb0


	//   ....[4]....
        /*0934*/ 	.word	0x00004a80


	//   ....[5]....
        /*0938*/ 	.word	0x00004ac0


	//   ....[6]....
        /*093c*/ 	.word	0x00009e60


	//   ....[7]....
        /*0940*/ 	.word	0x00009ee0


	//   ....[8]....
        /*0944*/ 	.word	0x00009f10


	//   ....[9]....
        /*0948*/ 	.word	0x00009f80


	//----- nvinfo : EIATTR_MAX_THREADS
	.align		4
.L_49:
        /*094c*/ 	.byte	0x04, 0x05
        /*094e*/ 	.short	(.L_51 - .L_50)
.L_50:
        /*0950*/ 	.word	0x00000100
        /*0954*/ 	.word	0x00000001
        /*0958*/ 	.word	0x00000001


	//----- nvinfo : EIATTR_CRS_STACK_SIZE
	.align		4
.L_51:
        /*095c*/ 	.byte	0x04, 0x1e
        /*095e*/ 	.short	(.L_53 - .L_52)
.L_52:
        /*0960*/ 	.word	0x00000000


	//----- nvinfo : EIATTR_CBANK_PARAM_SIZE
	.align		4
.L_53:
        /*0964*/ 	.byte	0x03, 0x19
        /*0966*/ 	.short	0x0800


	//----- nvinfo : EIATTR_PARAM_CBANK
	.align		4
        /*0968*/ 	.byte	0x04, 0x0a
        /*096a*/ 	.short	(.L_55 - .L_54)
	.align		4
.L_54:
        /*096c*/ 	.word	index@(.nv.constant0._ZN7cutlass13device_kernelINS_4gemm6kernel13GemmUniversalIN4cute5tupleIJiiiiEEENS1_10collective13CollectiveMmaINS1_35MainloopSm100TmaUmmaWarpSpecializedILi8ELi2ELi4ENS5_IJNS4_1CILi1EEESB_SB_EEEEENS5_IJNSA_ILi128EEENSA_ILi64EEESF_EEENS_6half_tENS5_IJlSB_lEEESH_SI_NS4_8TiledMMAINS4_8MMA_AtomIJNS4_20SM100_MMA_F16BF16_SSISH_SH_fLi128ELi64ELNS4_4UMMA5MajorE0ELSN_0ELNSM_7ScaleInE0ELSO_0EEEEEENS4_6LayoutISC_NS5_IJNSA_ILi0EEESS_SS_EEEEENS5_IJNS4_10UnderscoreESV_SV_EEEEENS4_13SM90_TMA_LOADENS4_14ComposedLayoutINS4_7SwizzleILi3ELi4ELi3EEENS4_18smem_ptr_flag_bitsILi16EEENSR_INS5_IJNSA_ILi8EEESF_EEENS5_IJSF_SB_EEEEEEEvNS4_8identityESY_S18_vS19_EENS_8epilogue10collective18CollectiveEpilogueINS1B_23Sm100TmaWarpSpecializedILi3ELi2ELi32ELb1ELb0EEEJSG_NS5_IJNSR_ISE_SB_EENSR_INSA_ILi32EEESB_EEEEESH_SI_SH_SI_NS1B_6fusion15FusionCallbacksIS1F_NS1K_13LinCombEltActINS1B_6thread4GELUESH_fSH_fLNS_15FloatRoundStyleE2EEESG_S1J_JEEENS4_5SM1004TMEM4LOAD26SM100_TMEM_LOAD_32dp32b32xESY_NSZ_INS10_ILi2ELi4ELi3EEES13_NSR_INS5_IJS14_S1H_EEENS5_IJS1H_SB_EEEEEEENS4_39AutoVectorizingCopyWithAssumedAlignmentILi128EEENS4_14SM90_TMA_STOREES20_S22_S22_EEEvvEEEEvNT_6ParamsE)
        /*0970*/ 	.short	0x0380
        /*0972*/ 	.short	0x0800


	//----- nvinfo : EIATTR_SW_WAR
	.align		4
.L_55:
        /*0974*/ 	.byte	0x04, 0x36
        /*0976*/ 	.short	(.L_57 - .L_56)
.L_56:
        /*0978*/ 	.word	0x00000008
.L_57:


//--------------------- .nv.callgraph             --------------------------
	.section	.nv.callgraph,"",@"SHT_CUDA_CALLGRAPH"
	.align	4
	.sectionentsize	8
	.align		4
        /*0000*/ 	.word	0x00000000
	.align		4
        /*0004*/ 	.word	0xffffffff
	.align		4
        /*0008*/ 	.word	index@(_ZN7cutlass13device_kernelINS_4gemm6kernel13GemmUniversalIN4cute5tupleIJiiiiEEENS1_10collective13CollectiveMmaINS1_35MainloopSm100TmaUmmaWarpSpecializedILi8ELi2ELi4ENS5_IJNS4_1CILi1EEESB_SB_EEEEENS5_IJNSA_ILi128EEENSA_ILi64EEESF_EEENS_6half_tENS5_IJlSB_lEEESH_SI_NS4_8TiledMMAINS4_8MMA_AtomIJNS4_20SM100_MMA_F16BF16_SSISH_SH_fLi128ELi64ELNS4_4UMMA5MajorE0ELSN_0ELNSM_7ScaleInE0ELSO_0EEEEEENS4_6LayoutISC_NS5_IJNSA_ILi0EEESS_SS_EEEEENS5_IJNS4_10UnderscoreESV_SV_EEEEENS4_13SM90_TMA_LOADENS4_14ComposedLayoutINS4_7SwizzleILi3ELi4ELi3EEENS4_18smem_ptr_flag_bitsILi16EEENSR_INS5_IJNSA_ILi8EEESF_EEENS5_IJSF_SB_EEEEEEEvNS4_8identityESY_S18_vS19_EENS_8epilogue10collective18CollectiveEpilogueINS1B_23Sm100TmaWarpSpecializedILi3ELi2ELi32ELb1ELb0EEEJSG_NS5_IJNSR_ISE_SB_EENSR_INSA_ILi32EEESB_EEEEESH_SI_SH_SI_NS1B_6fusion15FusionCallbacksIS1F_NS1K_13LinCombEltActINS1B_6thread4GELUESH_fSH_fLNS_15FloatRoundStyleE2EEESG_S1J_JEEENS4_5SM1004TMEM4LOAD26SM100_TMEM_LOAD_32dp32b32xESY_NSZ_INS10_ILi2ELi4ELi3EEES13_NSR_INS5_IJS14_S1H_EEENS5_IJS1H_SB_EEEEEEENS4_39AutoVectorizingCopyWithAssumedAlignmentILi128EEENS4_14SM90_TMA_STOREES20_S22_S22_EEEvvEEEEvNT_6ParamsE)
	.align		4
        /*000c*/ 	.word	index@(__assertfail)
	.align		4
        /*0010*/ 	.word	0x00000000
	.align		4
        /*0014*/ 	.word	0xfffffffe
	.align		4
        /*0018*/ 	.word	0x00000000
	.align		4
        /*001c*/ 	.word	0xfffffffd
	.align		4
        /*0020*/ 	.word	0x00000000
	.align		4
        /*0024*/ 	.word	0xfffffffc


//--------------------- .nv.constant4             --------------------------
	.section	.nv.constant4,"a",@progbits
	.align	8
	.align		8
.nv.constant4:
        /*0000*/ 	.dword	__assertfail
	.align		8
        /*0008*/ 	.dword	__unnamed_1
	.align		8
        /*0010*/ 	.dword	__unnamed_2
	.align		8
        /*0018*/ 	.dword	_ZN39_INTERNAL_b18d1e44_4_k_cu_1665e009_28014cuda3std3__45__cpo5beginE
	.align		8
        /*0020*/ 	.dword	_ZN39_INTERNAL_b18d1e44_4_k_cu_1665e009_28014cuda3std3__45__cpo3endE
	.align		8
        /*0028*/ 	.dword	_ZN39_INTERNAL_b18d1e44_4_k_cu_1665e009_28014cuda3std3__45__cpo6cbeginE
	.align		8
        /*0030*/ 	.dword	_ZN39_INTERNAL_b18d1e44_4_k_cu_1665e009_28014cuda3std3__45__cpo4cendE
	.align		8
        /*0038*/ 	.dword	_ZN39_INTERNAL_b18d1e44_4_k_cu_1665e009_28014cuda3std3__441_GLOBAL__N__b18d1e44_4_k_cu_1665e009_28016ignoreE
	.align		8
        /*0040*/ 	.dword	_ZN39_INTERNAL_b18d1e44_4_k_cu_1665e009_28014cuda3std3__419piecewise_constructE
	.align		8
        /*0048*/ 	.dword	_ZN39_INTERNAL_b18d1e44_4_k_cu_1665e009_28014cuda3std3__48in_placeE
	.align		8
        /*0050*/ 	.dword	_ZN39_INTERNAL_b18d1e44_4_k_cu_1665e009_28014cuda3std6ranges3__45__cpo4swapE
	.align		8
        /*0058*/ 	.dword	_ZN39_INTERNAL_b18d1e44_4_k_cu_1665e009_28014cuda3std6ranges3__45__cpo9iter_moveE
	.align		8
        /*0060*/ 	.dword	_ZN39_INTERNAL_b18d1e44_4_k_cu_1665e009_28014cute7productE
	.align		8
        /*0068*/ 	.dword	_ZN39_INTERNAL_b18d1e44_4_k_cu_1665e009_28014cute1_E
	.align		8
        /*0070*/ 	.dword	$str$25
	.align		8
        /*0078*/ 	.dword	$str$26
	.align		8
        /*0080*/ 	.dword	$str$27
	.align		8
        /*0088*/ 	.dword	$str$28


//--------------------- .text._ZN7cutlass13device_kernelINS_4gemm6kernel13GemmUniversalIN4cute5tupleIJiiiiEEENS1_10collective13CollectiveMmaINS1_35MainloopSm100TmaUmmaWarpSpecializedILi8ELi2ELi4ENS5_IJNS4_1CILi1EEESB_SB_EEEEENS5_IJNSA_ILi128EEENSA_ILi64EEESF_EEENS_6half_tENS5_IJlSB_lEEESH_SI_NS4_8TiledMMAINS4_8MMA_AtomIJNS4_20SM100_MMA_F16BF16_SSISH_SH_fLi128ELi64ELNS4_4UMMA5MajorE0ELSN_0ELNSM_7ScaleInE0ELSO_0EEEEEENS4_6LayoutISC_NS5_IJNSA_ILi0EEESS_SS_EEEEENS5_IJNS4_10UnderscoreESV_SV_EEEEENS4_13SM90_TMA_LOADENS4_14ComposedLayoutINS4_7SwizzleILi3ELi4ELi3EEENS4_18smem_ptr_flag_bitsILi16EEENSR_INS5_IJNSA_ILi8EEESF_EEENS5_IJSF_SB_EEEEEEEvNS4_8identityESY_S18_vS19_EENS_8epilogue10collective18CollectiveEpilogueINS1B_23Sm100TmaWarpSpecializedILi3ELi2ELi32ELb1ELb0EEEJSG_NS5_IJNSR_ISE_SB_EENSR_INSA_ILi32EEESB_EEEEESH_SI_SH_SI_NS1B_6fusion15FusionCallbacksIS1F_NS1K_13LinCombEltActINS1B_6thread4GELUESH_fSH_fLNS_15FloatRoundStyleE2EEESG_S1J_JEEENS4_5SM1004TMEM4LOAD26SM100_TMEM_LOAD_32dp32b32xESY_NSZ_INS10_ILi2ELi4ELi3EEES13_NSR_INS5_IJS14_S1H_EEENS5_IJS1H_SB_EEEEEEENS4_39AutoVectorizingCopyWithAssumedAlignmentILi128EEENS4_14SM90_TMA_STOREES20_S22_S22_EEEvvEEEEvNT_6ParamsE --------------------------
	.section	.text._ZN7cutlass13device_kernelINS_4gemm6kernel13GemmUniversalIN4cute5tupleIJiiiiEEENS1_10collective13CollectiveMmaINS1_35MainloopSm100TmaUmmaWarpSpecializedILi8ELi2ELi4ENS5_IJNS4_1CILi1EEESB_SB_EEEEENS5_IJNSA_ILi128EEENSA_ILi64EEESF_EEENS_6half_tENS5_IJlSB_lEEESH_SI_NS4_8TiledMMAINS4_8MMA_AtomIJNS4_20SM100_MMA_F16BF16_SSISH_SH_fLi128ELi64ELNS4_4UMMA5MajorE0ELSN_0ELNSM_7ScaleInE0ELSO_0EEEEEENS4_6LayoutISC_NS5_IJNSA_ILi0EEESS_SS_EEEEENS5_IJNS4_10UnderscoreESV_SV_EEEEENS4_13SM90_TMA_LOADENS4_14ComposedLayoutINS4_7SwizzleILi3ELi4ELi3EEENS4_18smem_ptr_flag_bitsILi16EEENSR_INS5_IJNSA_ILi8EEESF_EEENS5_IJSF_SB_EEEEEEEvNS4_8identityESY_S18_vS19_EENS_8epilogue10collective18CollectiveEpilogueINS1B_23Sm100TmaWarpSpecializedILi3ELi2ELi32ELb1ELb0EEEJSG_NS5_IJNSR_ISE_SB_EENSR_INSA_ILi32EEESB_EEEEESH_SI_SH_SI_NS1B_6fusion15FusionCallbacksIS1F_NS1K_13LinCombEltActINS1B_6thread4GELUESH_fSH_fLNS_15FloatRoundStyleE2EEESG_S1J_JEEENS4_5SM1004TMEM4LOAD26SM100_TMEM_LOAD_32dp32b32xESY_NSZ_INS10_ILi2ELi4ELi3EEES13_NSR_INS5_IJS14_S1H_EEENS5_IJS1H_SB_EEEEEEENS4_39AutoVectorizingCopyWithAssumedAlignmentILi128EEENS4_14SM90_TMA_STOREES20_S22_S22_EEEvvEEEEvNT_6ParamsE,"ax",@progbits
	.align	128
.text._ZN7cutlass13device_kernelINS_4gemm6kernel13GemmUniversalIN4cute5tupleIJiiiiEEENS1_10collective13CollectiveMmaINS1_35MainloopSm100TmaUmmaWarpSpecializedILi8ELi2ELi4ENS5_IJNS4_1CILi1EEESB_SB_EEEEENS5_IJNSA_ILi128EEENSA_ILi64EEESF_EEENS_6half_tENS5_IJlSB_lEEESH_SI_NS4_8TiledMMAINS4_8MMA_AtomIJNS4_20SM100_MMA_F16BF16_SSISH_SH_fLi128ELi64ELNS4_4UMMA5MajorE0ELSN_0ELNSM_7ScaleInE0ELSO_0EEEEEENS4_6LayoutISC_NS5_IJNSA_ILi0EEESS_SS_EEEEENS5_IJNS4_10UnderscoreESV_SV_EEEEENS4_13SM90_TMA_LOADENS4_14ComposedLayoutINS4_7SwizzleILi3ELi4ELi3EEENS4_18smem_ptr_flag_bitsILi16EEENSR_INS5_IJNSA_ILi8EEESF_EEENS5_IJSF_SB_EEEEEEEvNS4_8identityESY_S18_vS19_EENS_8epilogue10collective18CollectiveEpilogueINS1B_23Sm100TmaWarpSpecializedILi3ELi2ELi32ELb1ELb0EEEJSG_NS5_IJNSR_ISE_SB_EENSR_INSA_ILi32EEESB_EEEEESH_SI_SH_SI_NS1B_6fusion15FusionCallbacksIS1F_NS1K_13LinCombEltActINS1B_6thread4GELUESH_fSH_fLNS_15FloatRoundStyleE2EEESG_S1J_JEEENS4_5SM1004TMEM4LOAD26SM100_TMEM_LOAD_32dp32b32xESY_NSZ_INS10_ILi2ELi4ELi3EEES13_NSR_INS5_IJS14_S1H_EEENS5_IJS1H_SB_EEEEEEENS4_39AutoVectorizingCopyWithAssumedAlignmentILi128EEENS4_14SM90_TMA_STOREES20_S22_S22_EEEvvEEEEvNT_6ParamsE:
        .type           _ZN7cutlass13device_kernelINS_4gemm6kernel13GemmUniversalIN4cute5tupleIJiiiiEEENS1_10collective13CollectiveMmaINS1_35MainloopSm100TmaUmmaWarpSpecializedILi8ELi2ELi4ENS5_IJNS4_1CILi1EEESB_SB_EEEEENS5_IJNSA_ILi128EEENSA_ILi64EEESF_EEENS_6half_tENS5_IJlSB_lEEESH_SI_NS4_8TiledMMAINS4_8MMA_AtomIJNS4_20SM100_MMA_F16BF16_SSISH_SH_fLi128ELi64ELNS4_4UMMA5MajorE0ELSN_0ELNSM_7ScaleInE0ELSO_0EEEEEENS4_6LayoutISC_NS5_IJNSA_ILi0EEESS_SS_EEEEENS5_IJNS4_10UnderscoreESV_SV_EEEEENS4_13SM90_TMA_LOADENS4_14ComposedLayoutINS4_7SwizzleILi3ELi4ELi3EEENS4_18smem_ptr_flag_bitsILi16EEENSR_INS5_IJNSA_ILi8EEESF_EEENS5_IJSF_SB_EEEEEEEvNS4_8identityESY_S18_vS19_EENS_8epilogue10collective18CollectiveEpilogueINS1B_23Sm100TmaWarpSpecializedILi3ELi2ELi32ELb1ELb0EEEJSG_NS5_IJNSR_ISE_SB_EENSR_INSA_ILi32EEESB_EEEEESH_SI_SH_SI_NS1B_6fusion15FusionCallbacksIS1F_NS1K_13LinCombEltActINS1B_6thread4GELUESH_fSH_fLNS_15FloatRoundStyleE2EEESG_S1J_JEEENS4_5SM1004TMEM4LOAD26SM100_TMEM_LOAD_32dp32b32xESY_NSZ_INS10_ILi2ELi4ELi3EEES13_NSR_INS5_IJS14_S1H_EEENS5_IJS1H_SB_EEEEEEENS4_39AutoVectorizingCopyWithAssumedAlignmentILi128EEENS4_14SM90_TMA_STOREES20_S22_S22_EEEvvEEEEvNT_6ParamsE,@function
        .size           _ZN7cutlass13device_kernelINS_4gemm6kernel13GemmUniversalIN4cute5tupleIJiiiiEEENS1_10collective13CollectiveMmaINS1_35MainloopSm100TmaUmmaWarpSpecializedILi8ELi2ELi4ENS5_IJNS4_1CILi1EEESB_SB_EEEEENS5_IJNSA_ILi128EEENSA_ILi64EEESF_EEENS_6half_tENS5_IJlSB_lEEESH_SI_NS4_8TiledMMAINS4_8MMA_AtomIJNS4_20SM100_MMA_F16BF16_SSISH_SH_fLi128ELi64ELNS4_4UMMA5MajorE0ELSN_0ELNSM_7ScaleInE0ELSO_0EEEEEENS4_6LayoutISC_NS5_IJNSA_ILi0EEESS_SS_EEEEENS5_IJNS4_10UnderscoreESV_SV_EEEEENS4_13SM90_TMA_LOADENS4_14ComposedLayoutINS4_7SwizzleILi3ELi4ELi3EEENS4_18smem_ptr_flag_bitsILi16EEENSR_INS5_IJNSA_ILi8EEESF_EEENS5_IJSF_SB_EEEEEEEvNS4_8identityESY_S18_vS19_EENS_8epilogue10collective18CollectiveEpilogueINS1B_23Sm100TmaWarpSpecializedILi3ELi2ELi32ELb1ELb0EEEJSG_NS5_IJNSR_ISE_SB_EENSR_INSA_ILi32EEESB_EEEEESH_SI_SH_SI_NS1B_6fusion15FusionCallbacksIS1F_NS1K_13LinCombEltActINS1B_6thread4GELUESH_fSH_fLNS_15FloatRoundStyleE2EEESG_S1J_JEEENS4_5SM1004TMEM4LOAD26SM100_TMEM_LOAD_32dp32b32xESY_NSZ_INS10_ILi2ELi4ELi3EEES13_NSR_INS5_IJS14_S1H_EEENS5_IJS1H_SB_EEEEEEENS4_39AutoVectorizingCopyWithAssumedAlignmentILi128EEENS4_14SM90_TMA_STOREES20_S22_S22_EEEvvEEEEvNT_6ParamsE,(.L_x_163 - _ZN7cutlass13device_kernelINS_4gemm6kernel13GemmUniversalIN4cute5tupleIJiiiiEEENS1_10collective13CollectiveMmaINS1_35MainloopSm100TmaUmmaWarpSpecializedILi8ELi2ELi4ENS5_IJNS4_1CILi1EEESB_SB_EEEEENS5_IJNSA_ILi128EEENSA_ILi64EEESF_EEENS_6half_tENS5_IJlSB_lEEESH_SI_NS4_8TiledMMAINS4_8MMA_AtomIJNS4_20SM100_MMA_F16BF16_SSISH_SH_fLi128ELi64ELNS4_4UMMA5MajorE0ELSN_0ELNSM_7ScaleInE0ELSO_0EEEEEENS4_6LayoutISC_NS5_IJNSA_ILi0EEESS_SS_EEEEENS5_IJNS4_10UnderscoreESV_SV_EEEEENS4_13SM90_TMA_LOADENS4_14ComposedLayoutINS4_7SwizzleILi3ELi4ELi3EEENS4_18smem_ptr_flag_bitsILi16EEENSR_INS5_IJNSA_ILi8EEESF_EEENS5_IJSF_SB_EEEEEEEvNS4_8identityESY_S18_vS19_EENS_8epilogue10collective18CollectiveEpilogueINS1B_23Sm100TmaWarpSpecializedILi3ELi2ELi32ELb1ELb0EEEJSG_NS5_IJNSR_ISE_SB_EENSR_INSA_ILi32EEESB_EEEEESH_SI_SH_SI_NS1B_6fusion15FusionCallbacksIS1F_NS1K_13LinCombEltActINS1B_6thread4GELUESH_fSH_fLNS_15FloatRoundStyleE2EEESG_S1J_JEEENS4_5SM1004TMEM4LOAD26SM100_TMEM_LOAD_32dp32b32xESY_NSZ_INS10_ILi2ELi4ELi3EEES13_NSR_INS5_IJS14_S1H_EEENS5_IJS1H_SB_EEEEEEENS4_39AutoVectorizingCopyWithAssumedAlignmentILi128EEENS4_14SM90_TMA_STOREES20_S22_S22_EEEvvEEEEvNT_6ParamsE)
        .other          _ZN7cutlass13device_kernelINS_4gemm6kernel13GemmUniversalIN4cute5tupleIJiiiiEEENS1_10collective13CollectiveMmaINS1_35MainloopSm100TmaUmmaWarpSpecializedILi8ELi2ELi4ENS5_IJNS4_1CILi1EEESB_SB_EEEEENS5_IJNSA_ILi128EEENSA_ILi64EEESF_EEENS_6half_tENS5_IJlSB_lEEESH_SI_NS4_8TiledMMAINS4_8MMA_AtomIJNS4_20SM100_MMA_F16BF16_SSISH_SH_fLi128ELi64ELNS4_4UMMA5MajorE0ELSN_0ELNSM_7ScaleInE0ELSO_0EEEEEENS4_6LayoutISC_NS5_IJNSA_ILi0EEESS_SS_EEEEENS5_IJNS4_10UnderscoreESV_SV_EEEEENS4_13SM90_TMA_LOADENS4_14ComposedLayoutINS4_7SwizzleILi3ELi4ELi3EEENS4_18smem_ptr_flag_bitsILi16EEENSR_INS5_IJNSA_ILi8EEESF_EEENS5_IJSF_SB_EEEEEEEvNS4_8identityESY_S18_vS19_EENS_8epilogue10collective18CollectiveEpilogueINS1B_23Sm100TmaWarpSpecializedILi3ELi2ELi32ELb1ELb0EEEJSG_NS5_IJNSR_ISE_SB_EENSR_INSA_ILi32EEESB_EEEEESH_SI_SH_SI_NS1B_6fusion15FusionCallbacksIS1F_NS1K_13LinCombEltActINS1B_6thread4GELUESH_fSH_fLNS_15FloatRoundStyleE2EEESG_S1J_JEEENS4_5SM1004TMEM4LOAD26SM100_TMEM_LOAD_32dp32b32xESY_NSZ_INS10_ILi2ELi4ELi3EEES13_NSR_INS5_IJS14_S1H_EEENS5_IJS1H_SB_EEEEEEENS4_39AutoVectorizingCopyWithAssumedAlignmentILi128EEENS4_14SM90_TMA_STOREES20_S22_S22_EEEvvEEEEvNT_6ParamsE,@"STO_CUDA_ENTRY STV_DEFAULT"
_ZN7cutlass13device_kernelINS_4gemm6kernel13GemmUniversalIN4cute5tupleIJiiiiEEENS1_10collective13CollectiveMmaINS1_35MainloopSm100TmaUmmaWarpSpecializedILi8ELi2ELi4ENS5_IJNS4_1CILi1EEESB_SB_EEEEENS5_IJNSA_ILi128EEENSA_ILi64EEESF_EEENS_6half_tENS5_IJlSB_lEEESH_SI_NS4_8TiledMMAINS4_8MMA_AtomIJNS4_20SM100_MMA_F16BF16_SSISH_SH_fLi128ELi64ELNS4_4UMMA5MajorE0ELSN_0ELNSM_7ScaleInE0ELSO_0EEEEEENS4_6LayoutISC_NS5_IJNSA_ILi0EEESS_SS_EEEEENS5_IJNS4_10UnderscoreESV_SV_EEEEENS4_13SM90_TMA_LOADENS4_14ComposedLayoutINS4_7SwizzleILi3ELi4ELi3EEENS4_18smem_ptr_flag_bitsILi16EEENSR_INS5_IJNSA_ILi8EEESF_EEENS5_IJSF_SB_EEEEEEEvNS4_8identityESY_S18_vS19_EENS_8epilogue10collective18CollectiveEpilogueINS1B_23Sm100TmaWarpSpecializedILi3ELi2ELi32ELb1ELb0EEEJSG_NS5_IJNSR_ISE_SB_EENSR_INSA_ILi32EEESB_EEEEESH_SI_SH_SI_NS1B_6fusion15FusionCallbacksIS1F_NS1K_13LinCombEltActINS1B_6thread4GELUESH_fSH_fLNS_15FloatRoundStyleE2EEESG_S1J_JEEENS4_5SM1004TMEM4LOAD26SM100_TMEM_LOAD_32dp32b32xESY_NSZ_INS10_ILi2ELi4ELi3EEES13_NSR_INS5_IJS14_S1H_EEENS5_IJS1H_SB_EEEEEEENS4_39AutoVectorizingCopyWithAssumedAlignmentILi128EEENS4_14SM90_TMA_STOREES20_S22_S22_EEEvvEEEEvNT_6ParamsE:
[----:B------:R-:W1:Y:S01]  /*0000*/  LDC R1, c[0x0][0x37c] ;  /* 0x0000df00ff017b82 */ /* 0x000e620000000800 */
[----:B------:R-:W2:Y:S01]  /*0010*/  S2R R121, SR_TID.X ;  /* 0x0000000000797919 */ /* 0x000ea20000002100 */
[----:B------:R-:W3:Y:S01]  /*0020*/  LDCU.64 UR6, c[0x0][0x890] ;  /* 0x00011200ff0677ac */ /* 0x000ee20008000a00 */
[----:B------:R-:W-:Y:S02]  /*0030*/  PRMT R69, RZ, 0x7610, R69 ;  /* 0x00007610ff457816 */ /* 0x000fe40000000045 */
[----:B------:R-:W-:Y:S01]  /*0040*/  ELECT P5, URZ, PT ;  /* 0x0000000000ff782f */ /* 0x000fe200038a0000 */
[----:B------:R-:W4:Y:S01]  /*0050*/  LDCU.64 UR38, c[0x0][0x358] ;  /* 0x00006b00ff2677ac */ /* 0x000f220008000a00 */
[----:B---3--:R-:W-:-:S04]  /*0060*/  UISETP.NE.U32.AND UP2, UPT, UR6, URZ, UPT ;  /* 0x000000ff0600728c */ /* 0x008fc8000bf45070 */
[----:B------:R-:W-:Y:S01]  /*0070*/  UISETP.NE.AND.EX UP2, UPT, UR7, URZ, UPT, UP2 ;  /* 0x000000ff0700728c */ /* 0x000fe2000bf45320 */
[----:B--2---:R-:W-:-:S05]  /*0080*/  SHF.R.U32.HI R127, RZ, 0x5, R121 ;  /* 0x00000005ff7f7819 */ /* 0x004fca0000011679 */
[----:B------:R-:W2:Y:S02]  /*0090*/  SHFL.IDX PT, R0, R127, RZ, 0x1f ;  /* 0x00001fff7f007589 */ /* 0x000ea400000e0000 */
[----:B--2---:R-:W-:Y:S01]  /*00a0*/  R2UR UR8, R0 ;  /* 0x00000000000872ca */ /* 0x004fe200000e0000 */
[----:B-1--4-:R-:W-:Y:S05]  /*00b0*/  BRA.U UP2, `(.L_x_0) ;  /* 0x00000001022c7547 */ /* 0x012fea000b800000 */
[----:B------:R-:W1:Y:S02]  /*00c0*/  LDCU.64 UR4, c[0x0][0x888] ;  /* 0x00011100ff0477ac */ /* 0x000e640008000a00 */
[----:B-1----:R-:W-:-:S04]  /*00d0*/  UISETP.NE.U32.AND UP0, UPT, UR4, URZ, UPT ;  /* 0x000000ff0400728c */ /* 0x002fc8000bf05070 */
[----:B------:R-:W-:-:S09]  /*00e0*/  UISETP.NE.AND.EX UP0, UPT, UR5, URZ, UPT, UP0 ;  /* 0x000000ff0500728c */ /* 0x000fd2000bf05300 */
[----:B------:R-:W-:Y:S05]  /*00f0*/  BRA.U !UP0, `(.L_x_1) ;  /* 0x0000000108107547 */ /* 0x000fea000b800000 */
[----:B------:R-:W1:Y:S02]  /*0100*/  LDC.64 R2, c[0x0][0x888] ;  /* 0x00022200ff027b82 */ /* 0x000e640000000a00 */
[----:B-1----:R1:W5:Y:S01]  /*0110*/  LDG.E R61, desc[UR38][R2.64] ;  /* 0x00000026023d7981 */ /* 0x002362000c1e1900 */
[----:B------:R-:W-:Y:S01]  /*0120*/  HFMA2 R69, -RZ, RZ, 0, 5.9604644775390625e-08 ;  /* 0x00000001ff457431 */ /* 0x000fe200000001ff */
[----:B------:R-:W-:Y:S05]  /*0130*/  BRA `(.L_x_0) ;  /* 0x00000000000c7947 */ /* 0x000fea0003800000 */
.L_x_1:
[----:B------:R-:W1:Y:S01]  /*0140*/  LDCU UR4, c[0x0][0x880] ;  /* 0x00011000ff0477ac */ /* 0x000e620008000800 */
[----:B------:R-:W-:Y:S01]  /*0150*/  HFMA2 R69, -RZ, RZ, 0, 5.9604644775390625e-08 ;  /* 0x00000001ff457431 */ /* 0x000fe200000001ff */
[----:B-1----:R-:W-:-:S07]  /*0160*/  MOV R61, UR4 ;  /* 0x00000004003d7c02 */ /* 0x002fce0008000f00 */
.L_x_0:
[----:B------:R-:W2:Y:S02]  /*0170*/  LDCU.64 UR4, c[0x0][0x8b0] ;  /* 0x00011600ff0477ac */ /* 0x000ea40008000a00 */
[----:B--2---:R-:W-:-:S04]  /*0180*/  UISETP.NE.U32.AND UP0, UPT, UR4, URZ, UPT ;  /* 0x000000ff0400728c */ /* 0x004fc8000bf05070 */
[----:B------:R-:W-:-:S09]  /*0190*/  UISETP.NE.AND.EX UP0, UPT, UR5, URZ, UPT, UP0 ;  /* 0x000000ff0500728c */ /* 0x000fd2000bf05300 */
[----:B------:R-:W-:Y:S05]  /*01a0*/  BRA.U UP0, `(.L_x_2) ;  /* 0x0000000100247547 */ /* 0x000fea000b800000 */
[----:B------:R-:W2:Y:S02]  /*01b0*/  LDCU.64 UR4, c[0x0][0x8a8] ;  /* 0x00011500ff0477ac */ /* 0x000ea40008000a00 */
[----:B--2---:R-:W-:-:S04]  /*01c0*/  UISETP.NE.U32.AND UP0, UPT, UR4, URZ, UPT ;  /* 0x000000ff0400728c */ /* 0x004fc8000bf05070 */
[----:B------:R-:W-:-:S09]  /*01d0*/  UISETP.NE.AND.EX UP0, UPT, UR5, URZ, UPT, UP0 ;  /* 0x000000ff0500728c */ /* 0x000fd2000bf05300 */
[----:B------:R-:W-:Y:S05]  /*01e0*/  BRA.U !UP0, `(.L_x_3) ;  /* 0x00000001080c7547 */ /* 0x000fea000b800000 */
[----:B-1----:R-:W1:Y:S02]  /*01f0*/  LDC.64 R2, c[0x0][0x8a8] ;  /* 0x00022a00ff027b82 */ /* 0x002e640000000a00 */
[----:B-1----:R2:W5:Y:S01]  /*0200*/  LDG.E R43, desc[UR38][R2.64] ;  /* 0x00000026022b7981 */ /* 0x002562000c1e1900 */
[----:B------:R-:W-:Y:S05]  /*0210*/  BRA `(.L_x_2) ;  /* 0x0000000000087947 */ /* 0x000fea0003800000 */
.L_x_3:
[----:B------:R-:W2:Y:S02]  /*0220*/  LDCU UR4, c[0x0][0x8a0] ;  /* 0x00011400ff0477ac */ /* 0x000ea40008000800 */
[----:B--2---:R-:W-:Y:S02]  /*0230*/  MOV R43, UR4 ;  /* 0x00000004002b7c02 */ /* 0x004fe40008000f00 */
.L_x_2:
[----:B------:R-:W-:Y:S01]  /*0240*/  IMAD.U32 R0, RZ, RZ, UR8 ;  /* 0x00000008ff007e24 */ /* 0x000fe2000f8e00ff */
[----:B------:R-:W-:Y:S04]  /*0250*/  BSSY.RECONVERGENT B0, `(.L_x_4) ;  /* 0x000000c000007945 */ /* 0x000fe80003800200 */
[C---:B------:R-:W-:Y:S02]  /*0260*/  ISETP.NE.OR P1, PT, R0.reuse, 0x1, !P5 ;  /* 0x000000010000780c */ /* 0x040fe40006f25670 */
[----:B------:R-:W-:-:S11]  /*0270*/  ISETP.NE.OR P0, PT, R0, 0x3, !P5 ;  /* 0x000000030000780c */ /* 0x000fd60006f05670 */
[----:B------:R-:W-:Y:S05]  /*0280*/  @P1 BRA `(.L_x_5) ;  /* 0x0000000000201947 */ /* 0x000fea0003800000 */
[----:B------:R-:W3:Y:S02]  /*0290*/  LDCU.64 UR4, c[0x0][0x348] ;  /* 0x00006900ff0477ac */ /* 0x000ee40008000a00 */
[----:B---3--:R-:W-:Y:S02]  /*02a0*/  UIADD3 UR10, UP1, UPT, UR4, 0x80, URZ ;  /* 0x00000080040a7890 */ /* 0x008fe4000ff3e0ff */
[----:B------:R-:W-:Y:S02]  /*02b0*/  UIADD3 UR4, UP0, UPT, UR4, 0x180, URZ ;  /* 0x0000018004047890 */ /* 0x000fe4000ff1e0ff */
[----:B------:R-:W-:Y:S02]  /*02c0*/  UIADD3.X UR11, UPT, UPT, URZ, UR5, URZ, UP1, !UPT ;  /* 0x00000005ff0b7290 */ /* 0x000fe40008ffe4ff */
[----:B------:R-:W-:-:S07]  /*02d0*/  UIADD3.X UR5, UPT, UPT, URZ, UR5, URZ, UP0, !UPT ;  /* 0x00000005ff057290 */ /* 0x000fce00087fe4ff */
[----:B------:R3:W-:Y:S02]  /*02e0*/  UTMACCTL.PF [UR10] ;  /* 0x000000000a0079b9 */ /* 0x0007e40008040000 */
[----:B------:R3:W-:Y:S02]  /*02f0*/  UTMACCTL.PF [UR4] ;  /* 0x00000000040079b9 */ /* 0x0007e40008040000 */
[----:B---3--:R-:W-:Y:S01]  /*0300*/  NOP ;  /* 0x0000000000007918 */ /* 0x008fe20000000000 */
.L_x_5:
[----:B------:R-:W-:Y:S05]  /*0310*/  BSYNC.RECONVERGENT B0 ;  /* 0x0000000000007941 */ /* 0x000fea0003800200 */
.L_x_4:
[----:B------:R-:W-:Y:S04]  /*0320*/  BSSY.RECONVERGENT B0, `(.L_x_6) ;  /* 0x000000a000007945 */ /* 0x000fe80003800200 */
        /* <DEDUP_REMOVED lines=9> */
.L_x_7:
[----:B------:R-:W-:Y:S05]  /*03c0*/  BSYNC.RECONVERGENT B0 ;  /* 0x0000000000007941 */ /* 0x000fea0003800200 */
.L_x_6:
[----:B------:R-:W3:Y:S01]  /*03d0*/  LDCU.64 UR4, c[0x0][0x888] ;  /* 0x00011100ff0477ac */ /* 0x000ee20008000a00 */
[----:B------:R-:W-:Y:S02]  /*03e0*/  UISETP.EQ.U32.AND UP1, UPT, UR6, URZ, UPT ;  /* 0x000000ff0600728c */ /* 0x000fe4000bf22070 */
[----:B------:R-:W-:Y:S02]  /*03f0*/  UPLOP3.LUT UP3, UPT, UPT, UPT, UPT, 0x40, 0x4 ;  /* 0x000000000004789c */ /* 0x000fe40003f6e870 */
[----:B---3--:R-:W-:-:S04]  /*0400*/  UISETP.NE.U32.AND UP0, UPT, UR4, URZ, UPT ;  /* 0x000000ff0400728c */ /* 0x008fc8000bf05070 */
[----:B------:R-:W-:-:S04]  /*0410*/  UISETP.NE.AND.EX UP0, UPT, UR5, URZ, UPT, UP0 ;  /* 0x000000ff0500728c */ /* 0x000fc8000bf05300 */
[----:B------:R-:W-:-:S04]  /*0420*/  UISETP.EQ.OR.EX UP4, UPT, UR7, URZ, !UP0, UP1 ;  /* 0x000000ff0700728c */ /* 0x000fc8000c782710 */
[----:B------:R-:W-:-:S05]  /*0430*/  UP2UR UR43, UPR, URZ, 0x10 ;  /* 0x00000010ff2b7883 */ /* 0x000fca0008000000 */
[----:B------:R-:W-:Y:S07]  /*0440*/  BRA.U !UP4, `(.L_x_8) ;  /* 0x000000010c147547 */ /* 0x000fee000b800000 */
[----:B------:R-:W-:Y:S01]  /*0450*/  PLOP3.LUT P1, PT, PT, PT, UP2, 0x80, 0x8 ;  /* 0x000000000008781c */ /* 0x000fe20003f2f028 */
[----:B------:R-:W-:-:S12]  /*0460*/  UPLOP3.LUT UP3, UPT, UPT, UPT, UP0, 0x40, 0x4 ;  /* 0x000000000004789c */ /* 0x000fd80003f6e800 */
[----:B-----5:R-:W-:-:S13]  /*0470*/  @!P1 FSETP.EQ.AND P0, PT, R61, RZ, PT ;  /* 0x000000ff3d00920b */ /* 0x020fda0003f02000 */
[----:B------:R-:W-:Y:S01]  /*0480*/  @!P1 VOTEU.ANY UP1, P0 ;  /* 0x0000000000ff9886 */ /* 0x000fe20000020100 */
[----:B------:R-:W-:-:S11]  /*0490*/  @!UP2 UPLOP3.LUT UP3, UPT, UPT, UPT, UP1, 0x80, 0x8 ;  /* 0x000000000008a89c */ /* 0x000fd60003f6f010 */
.L_x_8:
[----:B-12---:R-:W1:Y:S01]  /*04a0*/  SHFL.IDX PT, R2, R127, RZ, 0x1f ;  /* 0x00001fff7f027589 */ /* 0x006e6200000e0000 */
[----:B------:R-:W-:-:S04]  /*04b0*/  UISETP.NE.AND UP1, UPT, UR8, 0x2, UPT ;  /* 0x000000020800788c */ /* 0x000fc8000bf25270 */
[----:B------:R-:W-:Y:S01]  /*04c0*/  USEL UR5, URZ, 0x1, UP1 ;  /* 0x00000001ff057887 */ /* 0x000fe20008800000 */
[----:B-1----:R-:W-:-:S13]  /*04d0*/  ISETP.NE.AND P0, PT, R2, RZ, PT ;  /* 0x000000ff0200720c */ /* 0x002fda0003f05270 */
[----:B------:R-:W-:Y:S05]  /*04e0*/  @P0 BRA `(.L_x_9) ;  /* 0x0000000000680947 */ /* 0x000fea0003800000 */
[----:B------:R-:W1:Y:S01]  /*04f0*/  S2UR UR6, SR_CgaCtaId ;  /* 0x00000000000679c3 */ /* 0x000e620000008800 */
[----:B------:R-:W-:Y:S01]  /*0500*/  UMOV UR7, 0x400 ;  /* 0x0000040000077882 */ /* 0x000fe20000000000 */
[----:B------:R-:W-:Y:S01]  /*0510*/  UMOV UR4, 0x1 ;  /* 0x0000000100047882 */ /* 0x000fe20000000000 */
[----:B------:R-:W-:Y:S01]  /*0520*/  ELECT P0, URZ, PT ;  /* 0x0000000000ff782f */ /* 0x000fe20003800000 */
[----:B------:R-:W-:-:S04]  /*0530*/  UIADD3 UR10, UPT, UPT, -UR4, 0x100000, URZ ;  /* 0x00100000040a7890 */ /* 0x000fc8000fffe1ff */
[----:B------:R-:W-:Y:S02]  /*0540*/  USHF.L.U32 UR11, UR10, 0xb, URZ ;  /* 0x0000000b0a0b7899 */ /* 0x000fe400080006ff */
[----:B------:R-:W-:Y:S02]  /*0550*/  USHF.L.U32 UR10, UR10, 0x1, URZ ;  /* 0x000000010a0a7899 */ /* 0x000fe400080006ff */
[----:B-1----:R-:W-:Y:S01]  /*0560*/  ULEA UR6, UR6, UR7, 0x18 ;  /* 0x0000000706067291 */ /* 0x002fe2000f8ec0ff */
[----:B------:R-:W1:Y:S11]  /*0570*/  FENCE.VIEW.ASYNC.S ;  /* 0x00000000000073c6 */ /* 0x000e760000000000 */
[----:B-1----:R1:W2:Y:S01]  /*0580*/  SYNCS.EXCH.64 URZ, [UR6], UR10 ;  /* 0x0000000a06ff75b2 */ /* 0x0022a20008000100 */
[----:B------:R1:W3:Y:S01]  /*0590*/  SYNCS.EXCH.64 URZ, [UR6+0x40], UR10 ;  /* 0x0000400a06ff75b2 */ /* 0x0002e20008000100 */
[----:B------:R1:W4:Y:S01]  /*05a0*/  SYNCS.EXCH.64 URZ, [UR6+0x8], UR10 ;  /* 0x0000080a06ff75b2 */ /* 0x0003220008000100 */
[----:B------:R1:W1:Y:S01]  /*05b0*/  SYNCS.EXCH.64 URZ, [UR6+0x48], UR10 ;  /* 0x0000480a06ff75b2 */ /* 0x0002620008000100 */
        /* <DEDUP_REMOVED lines=12> */
[----:B------:R-:W-:Y:S01]  /*0680*/  NOP ;  /* 0x0000000000007918 */ /* 0x000fe20000000000 */
.L_x_9:
[----:B------:R-:W2:Y:S01]  /*0690*/  SHFL.IDX PT, R2, R127, RZ, 0x1f ;  /* 0x00001fff7f027589 */ /* 0x000ea200000e0000 */
[----:B------:R-:W-:Y:S01]  /*06a0*/  NOP ;  /* 0x0000000000007918 */ /* 0x000fe20000000000 */
[----:B--2---:R-:W-:-:S13]  /*06b0*/  ISETP.NE.AND P0, PT, R2, 0x1, PT ;  /* 0x000000010200780c */ /* 0x004fda0003f05270 */
[----:B------:R-:W-:Y:S05]  /*06c0*/  @P0 BRA `(.L_x_10) ;  /* 0x0000000000500947 */ /* 0x000fea0003800000 */
[----:B------:R-:W2:Y:S01]  /*06d0*/  S2UR UR7, SR_CgaCtaId ;  /* 0x00000000000779c3 */ /* 0x000ea20000008800 */
[----:B------:R-:W-:Y:S01]  /*06e0*/  UMOV UR9, 0x400 ;  /* 0x0000040000097882 */ /* 0x000fe20000000000 */
[----:B-1----:R-:W-:Y:S01]  /*06f0*/  UMOV UR6, 0x20 ;  /* 0x0000002000067882 */ /* 0x002fe20000000000 */
[----:B------:R-:W-:Y:S01]  /*0700*/  UMOV UR4, 0x80 ;  /* 0x0000008000047882 */ /* 0x000fe20000000000 */
[----:B------:R-:W-:-:S04]  /*0710*/  UIADD3 UR10, UPT, UPT, -UR6, 0x100000, URZ ;  /* 0x00100000060a7890 */ /* 0x000fc8000fffe1ff */
[----:B------:R-:W-:Y:S02]  /*0720*/  USHF.L.U32 UR11, UR10, 0xb, URZ ;  /* 0x0000000b0a0b7899 */ /* 0x000fe400080006ff */
[----:B------:R-:W-:Y:S02]  /*0730*/  USHF.L.U32 UR10, UR10, 0x1, URZ ;  /* 0x000000010a0a7899 */ /* 0x000fe400080006ff */
[----:B------:R-:W-:-:S04]  /*0740*/  UIADD3 UR12, UPT, UPT, -UR4, 0x100000, URZ ;  /* 0x00100000040c7890 */ /* 0x000fc8000fffe1ff */
[----:B------:R-:W-:Y:S02]  /*0750*/  USHF.L.U32 UR13, UR12, 0xb, URZ ;  /* 0x0000000b0c0d7899 */ /* 0x000fe400080006ff */
[----:B------:R-:W-:Y:S01]  /*0760*/  USHF.L.U32 UR12, UR12, 0x1, URZ ;  /* 0x000000010c0c7899 */ /* 0x000fe200080006ff */
[----:B------:R-:W-:Y:S01]  /*0770*/  ELECT P0, URZ, PT ;  /* 0x0000000000ff782f */ /* 0x000fe20003800000 */
[----:B--2---:R-:W-:Y:S01]  /*0780*/  ULEA UR7, UR7, UR9, 0x18 ;  /* 0x0000000907077291 */ /* 0x004fe2000f8ec0ff */
[----:B------:R-:W1:Y:S11]  /*0790*/  FENCE.VIEW.ASYNC.S ;  /* 0x00000000000073c6 */ /* 0x000e760000000000 */
[----:B-1----:R2:W1:Y:S01]  /*07a0*/  SYNCS.EXCH.64 URZ, [UR7+0x80], UR10 ;  /* 0x0000800a07ff75b2 */ /* 0x0024620008000100 */
[----:B------:R2:W1:Y:S01]  /*07b0*/  SYNCS.EXCH.64 URZ, [UR7+0x98], UR12 ;  /* 0x0000980c07ff75b2 */ /* 0x0004620008000100 */
[----:B------:R2:W1:Y:S01]  /*07c0*/  SYNCS.EXCH.64 URZ, [UR7+0x88], UR10 ;  /* 0x0000880a07ff75b2 */ /* 0x0004620008000100 */
[----:B------:R2:W1:Y:S01]  /*07d0*/  SYNCS.EXCH.64 URZ, [UR7+0xa0], UR12 ;  /* 0x0000a00c07ff75b2 */ /* 0x0004620008000100 */
[----:B------:R2:W1:Y:S01]  /*07e0*/  SYNCS.EXCH.64 URZ, [UR7+0x90], UR10 ;  /* 0x0000900a07ff75b2 */ /* 0x0004620008000100 */
[----:B------:R2:W1:Y:S02]  /*07f0*/  SYNCS.EXCH.64 URZ, [UR7+0xa8], UR12 ;  /* 0x0000a80c07ff75b2 */ /* 0x0004640008000100 */
[----:B--2---:R-:W-:Y:S01]  /*0800*/  NOP ;  /* 0x0000000000007918 */ /* 0x004fe20000000000 */
.L_x_10:
[----:B------:R-:W2:Y:S01]  /*0810*/  SHFL.IDX PT, R2, R127, RZ, 0x1f ;  /* 0x00001fff7f027589 */ /* 0x000ea200000e0000 */
[----:B------:R-:W-:Y:S01]  /*0820*/  NOP ;  /* 0x0000000000007918 */ /* 0x000fe20000000000 */
[----:B--2---:R-:W-:-:S13]  /*0830*/  ISETP.NE.AND P0, PT, R2, 0x3, PT ;  /* 0x000000030200780c */ /* 0x004fda0003f05270 */
[----:B------:R-:W-:Y:S05]  /*0840*/  @P0 BRA `(.L_x_11) ;  /* 0x0000000000300947 */ /* 0x000fea0003800000 */
[----:B-1----:R-:W1:Y:S01]  /*0850*/  S2UR UR6, SR_CgaCtaId ;  /* 0x00000000000679c3 */ /* 0x002e620000008800 */
        /* <DEDUP_REMOVED lines=8> */
[----:B-1----:R2:W1:Y:S01]  /*08e0*/  SYNCS.EXCH.64 URZ, [UR6+0xb0], UR10 ;  /* 0x0000b00a06ff75b2 */ /* 0x0024620008000100 */
[----:B------:R2:W1:Y:S02]  /*08f0*/  SYNCS.EXCH.64 URZ, [UR6+0xb8], UR10 ;  /* 0x0000b80a06ff75b2 */ /* 0x0004640008000100 */
[----:B--2---:R-:W-:Y:S01]  /*0900*/  NOP ;  /* 0x0000000000007918 */ /* 0x004fe20000000000 */
.L_x_11:
[----:B------:R-:W2:Y:S01]  /*0910*/  SHFL.IDX PT, R2, R127, RZ, 0x1f ;  /* 0x00001fff7f027589 */ /* 0x000ea200000e0000 */
[----:B------:R-:W-:Y:S01]  /*0920*/  NOP ;  /* 0x0000000000007918 */ /* 0x000fe20000000000 */
[----:B--2---:R-:W-:-:S13]  /*0930*/  ISETP.NE.AND P0, PT, R2, 0x4, PT ;  /* 0x000000040200780c */ /* 0x004fda0003f05270 */
[----:B------:R-:W-:Y:S05]  /*0940*/  @P0 BRA `(.L_x_12) ;  /* 0x00000000004c0947 */ /* 0x000fea0003800000 */
[----:B-1----:R-:W1:Y:S01]  /*0950*/  S2UR UR6, SR_CgaCtaId ;  /* 0x00000000000679c3 */ /* 0x002e620000008800 */
[----:B------:R-:W-:Y:S01]  /*0960*/  UMOV UR9, 0xe0 ;  /* 0x000000e000097882 */ /* 0x000fe20000000000 */
[----:B------:R-:W-:Y:S01]  /*0970*/  UMOV UR7, 0x400 ;  /* 0x0000040000077882 */ /* 0x000fe20000000000 */
[----:B------:R-:W-:Y:S01]  /*0980*/  USEL UR9, UR9, 0x100, UP3 ;  /* 0x0000010009097887 */ /* 0x000fe20009800000 */
[----:B------:R-:W-:Y:S01]  /*0990*/  UMOV UR4, 0x1 ;  /* 0x0000000100047882 */ /* 0x000fe20000000000 */
[----:B------:R-:W-:Y:S01]  /*09a0*/  ELECT P0, URZ, PT ;  /* 0x0000000000ff782f */ /* 0x000fe20003800000 */
[----:B------:R-:W-:-:S04]  /*09b0*/  UIADD3 UR10, UPT, UPT, -UR4, 0x100000, URZ ;  /* 0x00100000040a7890 */ /* 0x000fc8000fffe1ff */
[----:B------:R-:W-:Y:S02]  /*09c0*/  USHF.L.U32 UR11, UR10, 0xb, URZ ;  /* 0x0000000b0a0b7899 */ /* 0x000fe400080006ff */
[----:B------:R-:W-:Y:S02]  /*09d0*/  USHF.L.U32 UR10, UR10, 0x1, URZ ;  /* 0x000000010a0a7899 */ /* 0x000fe400080006ff */
[----:B------:R-:W-:-:S04]  /*09e0*/  UIADD3 UR12, UPT, UPT, -UR9, 0x100000, URZ ;  /* 0x00100000090c7890 */ /* 0x000fc8000fffe1ff */
[----:B------:R-:W-:Y:S02]  /*09f0*/  USHF.L.U32 UR13, UR12, 0xb, URZ ;  /* 0x0000000b0c0d7899 */ /* 0x000fe400080006ff */
[----:B------:R-:W-:Y:S02]  /*0a00*/  USHF.L.U32 UR12, UR12, 0x1, URZ ;  /* 0x000000010c0c7899 */ /* 0x000fe400080006ff */
[----:B-1----:R-:W-:Y:S01]  /*0a10*/  ULEA UR6, UR6, UR7, 0x18 ;  /* 0x0000000706067291 */ /* 0x002fe2000f8ec0ff */
[----:B------:R-:W1:Y:S11]  /*0a20*/  FENCE.VIEW.ASYNC.S ;  /* 0x00000000000073c6 */ /* 0x000e760000000000 */
[----:B-1----:R2:W1:Y:S01]  /*0a30*/  SYNCS.EXCH.64 URZ, [UR6+0xc0], UR10 ;  /* 0x0000c00a06ff75b2 */ /* 0x0024620008000100 */
[----:B------:R2:W1:Y:S01]  /*0a40*/  SYNCS.EXCH.64 URZ, [UR6+0xd0], UR12 ;  /* 0x0000d00c06ff75b2 */ /* 0x0004620008000100 */
[----:B------:R2:W1:Y:S01]  /*0a50*/  SYNCS.EXCH.64 URZ, [UR6+0xc8], UR10 ;  /* 0x0000c80a06ff75b2 */ /* 0x0004620008000100 */
[----:B------:R2:W1:Y:S02]  /*0a60*/  SYNCS.EXCH.64 URZ, [UR6+0xd8], UR12 ;  /* 0x0000d80c06ff75b2 */ /* 0x0004640008000100 */
[----:B--2---:R-:W-:Y:S01]  /*0a70*/  NOP ;  /* 0x0000000000007918 */ /* 0x004fe20000000000 */
.L_x_12:
        /* <DEDUP_REMOVED lines=22> */
[----:B------:R2:W1:Y:S01]  /*0be0*/  SYNCS.EXCH.64 URZ, [UR7+0x110], UR12 ;  /* 0x0001100c07ff75b2 */ /* 0x0004620008000100 */
[----:B------:R2:W1:Y:S01]  /*0bf0*/  SYNCS.EXCH.64 URZ, [UR7+0xf8], UR10 ;  /* 0x0000f80a07ff75b2 */ /* 0x0004620008000100 */
[----:B------:R2:W1:Y:S02]  /*0c00*/  SYNCS.EXCH.64 URZ, [UR7+0x118], UR12 ;  /* 0x0001180c07ff75b2 */ /* 0x0004640008000100 */
[----:B--2---:R-:W-:Y:S01]  /*0c10*/  NOP ;  /* 0x0000000000007918 */ /* 0x004fe20000000000 */
.L_x_13:
        /* <DEDUP_REMOVED lines=18> */
.L_x_14:
[----:B-1----:R-:W1:Y:S01]  /*0d40*/  S2UR UR6, SR_CTAID.X ;  /* 0x00000000000679c3 */ /* 0x002e620000002500 */
[----:B------:R-:W-:-:S05]  /*0d50*/  CS2R.32 R120, SR_CgaSize ;  /* 0x0000000000787805 */ /* 0x000fca0000008a00 */
[----:B------:R-:W-:-:S05]  /*0d60*/  IMAD R120, R120, -0xa0, RZ ;  /* 0xffffff6078787824 */ /* 0x000fca00078e02ff */
[----:B------:R-:W-:-:S14]  /*0d70*/  R2UR UR9, R120 ;  /* 0x00000000780972ca */ /* 0x000fdc00000e0000 */
[----:B------:R-:W2:Y:S01]  /*0d80*/  LDCU UR9, c[0x0][UR9+0x2b0] ;  /* 0x00005600090977ac */ /* 0x000ea20008000800 */
[----:B------:R-:W-:Y:S01]  /*0d90*/  NOP ;  /* 0x0000000000007918 */ /* 0x000fe20000000000 */
[----:B------:R-:W-:-:S05]  /*0da0*/  CS2R.32 R120, SR_CgaSize ;  /* 0x0000000000787805 */ /* 0x000fca0000008a00 */
[----:B------:R-:W-:-:S05]  /*0db0*/  IMAD R120, R120, -0xa0, RZ ;  /* 0xffffff6078787824 */ /* 0x000fca00078e02ff */
[----:B------:R-:W-:-:S14]  /*0dc0*/  R2UR UR7, R120 ;  /* 0x00000000780772ca */ /* 0x000fdc00000e0000 */
[----:B------:R-:W3:Y:S01]  /*0dd0*/  LDCU UR7, c[0x0][UR7+0x2b4] ;  /* 0x00005680070777ac */ /* 0x000ee20008000800 */
[----:B------:R-:W4:Y:S08]  /*0de0*/  S2UR UR4, SR_CTAID.Y ;  /* 0x00000000000479c3 */ /* 0x000f300000002600 */
[----:B------:R-:W3:Y:S01]  /*0df0*/  LDC R9, c[0x0][0xb24] ;  /* 0x0002c900ff097b82 */ /* 0x000ee20000000800 */
[----:B-1----:R-:W-:-:S02]  /*0e00*/  I2FP.F32.U32 R5, UR6 ;  /* 0x0000000600057c45 */ /* 0x002fc40008201000 */
[----:B------:R-:W-:-:S05]  /*0e10*/  CS2R.32 R3, SR_CgaSize ;  /* 0x0000000000037805 */ /* 0x000fca0000008a00 */
[----:B------:R-:W-:-:S06]  /*0e20*/  IMAD R3, R3, -0xa0, RZ ;  /* 0xffffff6003037824 */ /* 0x000fcc00078e02ff */
[----:B------:R-:W1:Y:S01]  /*0e30*/  LDC R3, c[0x0][R3+0x2a0] ;  /* 0x0000a80003037b82 */ /* 0x000e620000000800 */
[----:B------:R-:W-:Y:S01]  /*0e40*/  MOV R19, UR6 ;  /* 0x0000000600137c02 */ /* 0x000fe20008000f00 */
[----:B--2---:R-:W-:Y:S01]  /*0e50*/  FMUL R5, R5, UR9 ;  /* 0x0000000905057c20 */ /* 0x004fe20008400000 */
[----:B----4-:R-:W-:Y:S02]  /*0e60*/  I2FP.F32.U32 R4, UR4 ;  /* 0x0000000400047c45 */ /* 0x010fe40008201000 */
[----:B------:R-:W-:-:S05]  /*0e70*/  CS2R.32 R2, SR_CgaSize ;  /* 0x0000000000027805 */ /* 0x000fca0000008a00 */
[----:B------:R-:W-:-:S06]  /*0e80*/  IMAD R2, R2, -0xa0, RZ ;  /* 0xffffff6002027824 */ /* 0x000fcc00078e02ff */
[----:B------:R-:W2:Y:S01]  /*0e90*/  LDC R2, c[0x0][R2+0x2a4] ;  /* 0x0000a90002027b82 */ /* 0x000ea20000000800 */
[----:B------:R-:W4:Y:S01]  /*0ea0*/  F2I.U32.TRUNC.NTZ R120, R5 ;  /* 0x0000000500787305 */ /* 0x000f22000020f000 */
[----:B------:R-:W-:Y:S01]  /*0eb0*/  MOV R18, UR4 ;  /* 0x0000000400127c02 */ /* 0x000fe20008000f00 */
[----:B---3--:R-:W-:-:S05]  /*0ec0*/  FMUL R4, R4, UR7 ;  /* 0x0000000704047c20 */ /* 0x008fca0008400000 */
[----:B------:R-:W-:Y:S01]  /*0ed0*/  BAR.SYNC.DEFER_BLOCKING 0x0 ;  /* 0x0000000000007b1d */ /* 0x000fe20000010000 */
[----:B------:R-:W-:-:S05]  /*0ee0*/  ISETP.GE.AND P0, PT, R9, 0x1, PT ;  /* 0x000000010900780c */ /* 0x000fca0003f06270 */
[----:B------:R-:W3:Y:S02]  /*0ef0*/  F2I.U32.TRUNC.NTZ R67, R4 ;  /* 0x0000000400437305 */ /* 0x000ee4000020f000 */
[----:B------:R-:W2:Y:S01]  /*0f00*/  S2UR UR36, SR_CTAID.Z ;  /* 0x00000000002479c3 */ /* 0x000ea20000002700 */
[----:B----4-:R-:W-:-:S05]  /*0f10*/  IADD3 R120, PT, PT, -R120, RZ, RZ ;  /* 0x000000ff78787210 */ /* 0x010fca0007ffe1ff */
[----:B-1----:R-:W-:Y:S01]  /*0f20*/  IMAD R120, R3, R120, UR6 ;  /* 0x0000000603787e24 */ /* 0x002fe2000f8e0278 */
[----:B---3--:R-:W-:-:S05]  /*0f30*/  IADD3 R67, PT, PT, -R67, RZ, RZ ;  /* 0x000000ff43437210 */ /* 0x008fca0007ffe1ff */
[----:B--2---:R-:W-:Y:S01]  /*0f40*/  IMAD R67, R2, R67, UR4 ;  /* 0x0000000402437e24 */ /* 0x004fe2000f8e0243 */
[----:B------:R-:W-:Y:S06]  /*0f50*/  @!P0 BRA `(.L_x_15) ;  /* 0x0000000000b88947 */ /* 0x000fec0003800000 */
[----:B------:R-:W1:Y:S01]  /*0f60*/  LDC.64 R4, c[0x0][0xb18] ;  /* 0x0002c600ff047b82 */ /* 0x000e620000000a00 */
[----:B------:R-:W-:-:S07]  /*0f70*/  ISETP.NE.AND P0, PT, R9, 0x1, PT ;  /* 0x000000010900780c */ /* 0x000fce0003f05270 */
[----:B------:R-:W2:Y:S08]  /*0f80*/  LDC R10, c[0x0][0xb0c] ;  /* 0x0002c300ff0a7b82 */ /* 0x000eb00000000800 */
[----:B------:R-:W3:Y:S08]  /*0f90*/  LDC R11, c[0x0][0x370] ;  /* 0x0000dc00ff0b7b82 */ /* 0x000ef00000000800 */
[----:B------:R-:W4:Y:S01]  /*0fa0*/  LDC R12, c[0x0][0x374] ;  /* 0x0000dd00ff0c7b82 */ /* 0x000f220000000800 */
[----:B-1----:R-:W-:-:S07]  /*0fb0*/  ISETP.NE.AND P1, PT, R4, 0x1, PT ;  /* 0x000000010400780c */ /* 0x002fce0003f25270 */
[----:B------:R-:W3:Y:S01]  /*0fc0*/  LDC.64 R6, c[0x0][0xb10] ;  /* 0x0002c400ff067b82 */ /* 0x000ee20000000a00 */
[----:B--2---:R-:W-:-:S07]  /*0fd0*/  ISETP.NE.AND P2, PT, R10, 0x1, PT ;  /* 0x000000010a00780c */ /* 0x004fce0003f45270 */
[----:B------:R-:W1:Y:S08]  /*0fe0*/  LDC R8, c[0x0][0xb20] ;  /* 0x0002c800ff087b82 */ /* 0x000e700000000800 */
[----:B------:R-:W2:Y:S01]  /*0ff0*/  LDC.64 R2, c[0x0][0xb28] ;  /* 0x0002ca00ff027b82 */ /* 0x000ea20000000a00 */
[----:B----4-:R-:W-:-:S04]  /*1000*/  IMAD.HI.U32 R13, R12, R5, RZ ;  /* 0x000000050c0d7227 */ /* 0x010fc800078e00ff */
[----:B------:R-:W-:-:S04]  /*1010*/  IMAD.HI.U32 R5, R18, R5, RZ ;  /* 0x0000000512057227 */ /* 0x000fc800078e00ff */
[----:B---3--:R-:W-:-:S04]  /*1020*/  IMAD.HI.U32 R14, R11, R6, RZ ;  /* 0x000000060b0e7227 */ /* 0x008fc800078e00ff */
[C---:B------:R-:W-:Y:S01]  /*1030*/  IMAD.HI.U32 R16, R19.reuse, R6, RZ ;  /* 0x0000000613107227 */ /* 0x040fe200078e00ff */
[-C--:B------:R-:W-:Y:S02]  /*1040*/  @P2 SHF.R.U32.HI R11, RZ, R7.reuse, R14 ;  /* 0x00000007ff0b2219 */ /* 0x080fe4000001160e */
[-C--:B-1----:R-:W-:Y:S02]  /*1050*/  @P1 SHF.R.U32.HI R12, RZ, R8.reuse, R13 ;  /* 0x00000008ff0c1219 */ /* 0x082fe4000001160d */
[----:B------:R-:W-:Y:S02]  /*1060*/  SHF.R.U32.HI R5, RZ, R8, R5 ;  /* 0x00000008ff057219 */ /* 0x000fe40000011605 */
[----:B------:R-:W-:Y:S02]  /*1070*/  SHF.R.U32.HI R16, RZ, R7, R16 ;  /* 0x00000007ff107219 */ /* 0x000fe40000011610 */
[----:B------:R-:W-:Y:S01]  /*1080*/  SEL R5, R18, R5, !P1 ;  /* 0x0000000512057207 */ /* 0x000fe20004800000 */
[----:B--2---:R-:W-:Y:S01]  /*1090*/  IMAD.HI.U32 R14, R12, R2, RZ ;  /* 0x000000020c0e7227 */ /* 0x004fe200078e00ff */
[----:B------:R-:W-:-:S02]  /*10a0*/  SEL R7, R19, R16, !P2 ;  /* 0x0000001013077207 */ /* 0x000fc40005000000 */
[----:B------:R-:W-:Y:S01]  /*10b0*/  IADD3 R13, PT, PT, -R5, RZ, RZ ;  /* 0x000000ff050d7210 */ /* 0x000fe20007ffe1ff */
[----:B------:R-:W-:Y:S01]  /*10c0*/  IMAD.HI.U32 R6, R11, R2, RZ ;  /* 0x000000020b067227 */ /* 0x000fe200078e00ff */
[----:B------:R-:W-:-:S03]  /*10d0*/  @P0 SHF.R.U32.HI R12, RZ, R3, R14 ;  /* 0x00000003ff0c0219 */ /* 0x000fc6000001160e */
[----:B------:R-:W-:Y:S01]  /*10e0*/  IMAD R13, R4, R13, R18 ;  /* 0x0000000d040d7224 */ /* 0x000fe200078e0212 */
[----:B------:R-:W-:Y:S01]  /*10f0*/  @P0 SHF.R.U32.HI R11, RZ, R3, R6 ;  /* 0x00000003ff0b0219 */ /* 0x000fe20000011606 */
[----:B------:R-:W-:-:S04]  /*1100*/  IMAD R12, R12, R9, RZ ;  /* 0x000000090c0c7224 */ /* 0x000fc800078e02ff */
[----:B------:R-:W-:Y:S01]  /*1110*/  IMAD R6, R11, R9, RZ ;  /* 0x000000090b067224 */ /* 0x000fe200078e02ff */
[----:B------:R-:W-:-:S04]  /*1120*/  ISETP.GE.AND P1, PT, R5, R12, PT ;  /* 0x0000000c0500720c */ /* 0x000fc80003f26270 */
[----:B------:R-:W-:Y:S01]  /*1130*/  ISETP.GE.OR P1, PT, R7, R6, P1 ;  /* 0x000000060700720c */ /* 0x000fe20000f26670 */
[----:B------:R-:W-:-:S05]  /*1140*/  IMAD.HI.U32 R6, R5, R2, RZ ;  /* 0x0000000205067227 */ /* 0x000fca00078e00ff */
[----:B------:R-:W-:-:S04]  /*1150*/  SHF.R.U32.HI R6, RZ, R3, R6 ;  /* 0x00000003ff067219 */ /* 0x000fc80000011606 */
[----:B------:R-:W-:-:S03]  /*1160*/  SEL R6, R5, R6, !P0 ;  /* 0x0000000605067207 */ /* 0x000fc60004000000 */
[----:B------:R-:W-:Y:S01]  /*1170*/  @!P1 IMAD.HI.U32 R8, R7, R2, RZ ;  /* 0x0000000207089227 */ /* 0x000fe200078e00ff */
[----:B------:R-:W-:-:S04]  /*1180*/  IADD3 R2, PT, PT, -R6, RZ, RZ ;  /* 0x000000ff06027210 */ /* 0x000fc80007ffe1ff */
[----:B------:R-:W-:Y:S01]  /*1190*/  @!P1 SHF.R.U32.HI R8, RZ, R3, R8 ;  /* 0x00000003ff089219 */ /* 0x000fe20000011608 */
[----:B------:R-:W-:-:S03]  /*11a0*/  IMAD R2, R9, R2, R5 ;  /* 0x0000000209027224 */ /* 0x000fc600078e0205 */
[----:B------:R-:W-:-:S05]  /*11b0*/  @!P1 SEL R3, R7, R8, !P0 ;  /* 0x0000000807039207 */ /* 0x000fca0004000000 */
[--C-:B------:R-:W-:Y:S02]  /*11c0*/  @!P1 IMAD.IADD R6, R6, 0x1, -R3.reuse ;  /* 0x0000000106069824 */ /* 0x100fe400078e0a03 */
[----:B------:R-:W-:Y:S01]  /*11d0*/  @!P1 IMAD R3, R2, R11, R3 ;  /* 0x0000000b02039224 */ /* 0x000fe200078e0203 */
[----:B------:R-:W-:Y:S01]  /*11e0*/  IADD3 R2, PT, PT, -R7, RZ, RZ ;  /* 0x000000ff07027210 */ /* 0x000fe20007ffe1ff */
[----:B------:R-:W-:Y:S02]  /*11f0*/  @!P1 IMAD R5, R6, R9, R7 ;  /* 0x0000000906059224 */ /* 0x000fe400078e0207 */
[----:B------:R-:W-:Y:S02]  /*1200*/  @!P1 IMAD.MOV.U32 R7, RZ, RZ, R3 ;  /* 0x000000ffff079224 */ /* 0x000fe400078e0003 */
[----:B------:R-:W-:Y:S02]  /*1210*/  IMAD R2, R10, R2, R19 ;  /* 0x000000020a027224 */ /* 0x000fe400078e0213 */
[----:B------:R-:W-:-:S02]  /*1220*/  IMAD R18, R5, R4, R13 ;  /* 0x0000000405127224 */ /* 0x000fc400078e020d */
[----:B------:R-:W-:Y:S02]  /*1230*/  IMAD R19, R7, R10, R2 ;  /* 0x0000000a07137224 */ /* 0x000fe400078e0202 */
.L_x_15:
[----:B------:R-:W1:Y:S01]  /*1240*/  LDCU UR6, c[0x0][0xb30] ;  /* 0x00016600ff0677ac */ /* 0x000e620008000800 */
[----:B------:R-:W2:Y:S08]  /*1250*/  S2UR UR4, SR_CgaCtaId ;  /* 0x00000000000479c3 */ /* 0x000eb00000008800 */
[----:B------:R-:W3:Y:S01]  /*1260*/  LDC R94, c[0x0][0xb24] ;  /* 0x0002c900ff5e7b82 */ /* 0x000ee20000000800 */
[----:B-1----:R-:W-:-:S09]  /*1270*/  UISETP.NE.AND UP1, UPT, UR6, 0x1, UPT ;  /* 0x000000010600788c */ /* 0x002fd2000bf25270 */
[----:B--2---:R-:W-:Y:S05]  /*1280*/  BRA.U UP1, `(.L_x_16) ;  /* 0x0000000101407547 */ /* 0x004fea000b800000 */
[----:B------:R-:W1:Y:S08]  /*1290*/  LDC.64 R4, c[0x0][0xb10] ;  /* 0x0002c400ff047b82 */ /* 0x000e700000000a00 */
[----:B------:R-:W2:Y:S08]  /*12a0*/  LDC.64 R2, c[0x0][0xb18] ;  /* 0x0002c600ff027b82 */ /* 0x000eb00000000a00 */
[----:B------:R-:W4:Y:S08]  /*12b0*/  LDC R6, c[0x0][0xb20] ;  /* 0x0002c800ff067b82 */ /* 0x000f300000000800 */
[----:B------:R-:W3:Y:S01]  /*12c0*/  LDC R8, c[0x0][0xb0c] ;  /* 0x0002c300ff087b82 */ /* 0x000ee20000000800 */
[----:B-1----:R-:W-:-:S05]  /*12d0*/  IMAD.HI.U32 R4, R19, R4, RZ ;  /* 0x0000000413047227 */ /* 0x002fca00078e00ff */
[----:B------:R-:W-:Y:S01]  /*12e0*/  SHF.R.U32.HI R4, RZ, R5, R4 ;  /* 0x00000005ff047219 */ /* 0x000fe20000011604 */
[----:B--2---:R-:W-:Y:S01]  /*12f0*/  IMAD.HI.U32 R3, R18, R3, RZ ;  /* 0x0000000312037227 */ /* 0x004fe200078e00ff */
[----:B------:R-:W-:-:S04]  /*1300*/  ISETP.NE.AND P0, PT, R2, 0x1, PT ;  /* 0x000000010200780c */ /* 0x000fc80003f05270 */
[----:B----4-:R-:W-:-:S04]  /*1310*/  SHF.R.U32.HI R3, RZ, R6, R3 ;  /* 0x00000006ff037219 */ /* 0x010fc80000011603 */
[----:B------:R-:W-:Y:S02]  /*1320*/  SEL R3, R18, R3, !P0 ;  /* 0x0000000312037207 */ /* 0x000fe40004000000 */
[----:B---3--:R-:W-:-:S04]  /*1330*/  ISETP.NE.AND P1, PT, R8, 0x1, PT ;  /* 0x000000010800780c */ /* 0x008fc80003f25270 */
[----:B------:R-:W-:-:S05]  /*1340*/  SEL R4, R19, R4, !P1 ;  /* 0x0000000413047207 */ /* 0x000fca0004800000 */
[----:B------:R-:W-:Y:S02]  /*1350*/  IMAD.IADD R5, R3, 0x1, -R4 ;  /* 0x0000000103057824 */ /* 0x000fe400078e0a04 */
[----:B------:R-:W-:Y:S02]  /*1360*/  IMAD.IADD R3, R4, 0x1, -R3 ;  /* 0x0000000104037824 */ /* 0x000fe400078e0a03 */
[----:B------:R-:W-:Y:S02]  /*1370*/  IMAD R19, R5, R8, R19 ;  /* 0x0000000805137224 */ /* 0x000fe400078e0213 */
[----:B------:R-:W-:-:S07]  /*1380*/  IMAD R18, R3, R2, R18 ;  /* 0x0000000203127224 */ /* 0x000fce00078e0212 */
.L_x_16:
[----:B------:R-:W-:Y:S01]  /*1390*/  BAR.SYNC.DEFER_BLOCKING 0x0 ;  /* 0x0000000000007b1d */ /* 0x000fe20000010000 */
[----:B------:R-:W-:Y:S01]  /*13a0*/  UISETP.NE.AND UP1, UPT, UR8, 0x2, UPT ;  /* 0x000000020800788c */ /* 0x000fe2000bf25270 */
[----:B------:R-:W-:Y:S02]  /*13b0*/  ISETP.NE.OR P5, PT, R0, 0x2, !P5 ;  /* 0x000000020000780c */ /* 0x000fe40006fa5670 */
[----:B------:R-:W-:-:S06]  /*13c0*/  LOP3.LUT R2, R121, 0x1f, RZ, 0xc0, !PT ;  /* 0x0000001f79027812 */ /* 0x000fcc00078ec0ff */
[----:B------:R-:W-:Y:S05]  /*13d0*/  BRA.U UP1, `(.L_x_17) ;  /* 0x0000001101e87547 */ /* 0x000fea000b800000 */
[----:B------:R-:W1:Y:S01]  /*13e0*/  LDCU UR14, c[0x0][0x38c] ;  /* 0x00007180ff0e77ac */ /* 0x000e620008000800 */
[----:B------:R-:W2:Y:S01]  /*13f0*/  LDC R9, c[0x0][0x370] ;  /* 0x0000dc00ff097b82 */ /* 0x000ea20000000800 */
[----:B------:R-:W-:Y:S01]  /*1400*/  HFMA2 R14, -RZ, RZ, 0, 0 ;  /* 0x00000000ff0e7431 */ /* 0x000fe200000001ff */
[----:B------:R-:W-:Y:S01]  /*1410*/  ISETP.EQ.OR P4, PT, R2, RZ, P5 ;  /* 0x000000ff0200720c */ /* 0x000fe20002f82670 */
[----:B------:R-:W-:Y:S01]  /*1420*/  IMAD.MOV.U32 R15, RZ, RZ, 0x1 ;  /* 0x00000001ff0f7424 */ /* 0x000fe200078e00ff */
[----:B------:R-:W-:Y:S01]  /*1430*/  CS2R R12, SRZ ;  /* 0x00000000000c7805 */ /* 0x000fe2000001ff00 */
[----:B------:R-:W-:Y:S01]  /*1440*/  IMAD.MOV.U32 R10, RZ, RZ, 0x1 ;  /* 0x00000001ff0a7424 */ /* 0x000fe200078e00ff */
[----:B------:R-:W4:Y:S02]  /*1450*/  LDCU.64 UR22, c[0x0][0x348] ;  /* 0x00006900ff1677ac */ /* 0x000f240008000a00 */
[----:B------:R-:W2:Y:S01]  /*1460*/  LDC R0, c[0x0][0x374] ;  /* 0x0000dd00ff007b82 */ /* 0x000ea20000000800 */
[----:B------:R-:W-:Y:S01]  /*1470*/  UMOV UR7, URZ ;  /* 0x000000ff00077c82 */ /* 0x000fe20008000000 */
[----:B-1----:R-:W-:-:S04]  /*1480*/  UIADD3 UR6, UPT, UPT, UR14, 0x3f, URZ ;  /* 0x0000003f0e067890 */ /* 0x002fc8000fffe0ff */
[----:B------:R-:W-:-:S04]  /*1490*/  USHF.R.S32.HI UR5, URZ, 0x1f, UR6 ;  /* 0x0000001fff057899 */ /* 0x000fc80008011406 */
[----:B------:R-:W-:-:S04]  /*14a0*/  ULEA.HI UR5, UR5, UR6, URZ, 0x6 ;  /* 0x0000000605057291 */ /* 0x000fc8000f8f30ff */
[----:B------:R-:W-:Y:S02]  /*14b0*/  USHF.R.S32.HI UR21, URZ, 0x6, UR5 ;  /* 0x00000006ff157899 */ /* 0x000fe40008011405 */
[----:B------:R-:W-:Y:S02]  /*14c0*/  UIADD3 UR5, UPT, UPT, UR14, -0x1, URZ ;  /* 0xffffffff0e057890 */ /* 0x000fe4000fffe0ff */
[----:B------:R-:W-:Y:S02]  /*14d0*/  UISETP.LT.U32.AND UP0, UPT, UR21, 0x8, UPT ;  /* 0x000000081500788c */ /* 0x000fe4000bf01070 */
[----:B------:R-:W-:Y:S02]  /*14e0*/  UISETP.GE.U32.AND UP1, UPT, UR5, -0x7f, UPT ;  /* 0xffffff810500788c */ /* 0x000fe4000bf26070 */
[----:B------:R-:W-:Y:S02]  /*14f0*/  USEL UR15, UR21, 0x8, UP0 ;  /* 0x00000008150f7887 */ /* 0x000fe40008000000 */
[----:B------:R-:W-:-:S02]  /*1500*/  UIADD3 UR14, UPT, UPT, UR14, 0x7e, URZ ;  /* 0x0000007e0e0e7890 */ /* 0x000fc4000fffe0ff */
[----:B------:R-:W-:Y:S02]  /*1510*/  UIADD3 UR6, UPT, UPT, UR15, -0x1, URZ ;  /* 0xffffffff0f067890 */ /* 0x000fe4000fffe0ff */
[----:B------:R-:W-:-:S03]  /*1520*/  UIADD3 UR13, UPT, UPT, UR21, -UR15, URZ ;  /* 0x8000000f150d7290 */ /* 0x000fc6000fffe0ff */
[----:B------:R-:W-:-:S04]  /*1530*/  @UP1 UIADD3 UR6, UPT, UPT, UR15, URZ, URZ ;  /* 0x000000ff0f061290 */ /* 0x000fc8000fffe0ff */
[----:B----4-:R-:W-:-:S12]  /*1540*/  UIADD3 UR6, UPT, UPT, UR6, 0x1, URZ ;  /* 0x0000000106067890 */ /* 0x010fd8000fffe0ff */
.L_x_35:
[----:B------:R-:W-:Y:S01]  /*1550*/  UISETP.NE.AND UP0, UPT, UR4, URZ, UPT ;  /* 0x000000ff0400728c */ /* 0x000fe2000bf05270 */
[----:B------:R-:W1:Y:S08]  /*1560*/  S2UR UR4, SR_CgaCtaId ;  /* 0x00000000000479c3 */ /* 0x000e700000008800 */
[----:B------:R-:W-:Y:S05]  /*1570*/  BRA.U UP0, `(.L_x_18) ;  /* 0x0000000100347547 */ /* 0x000fea000b800000 */
[----:B------:R-:W4:Y:S01]  /*1580*/  S2R R2, SR_CgaCtaId ;  /* 0x0000000000027919 */ /* 0x000f220000008800 */
[----:B------:R-:W-:-:S04]  /*1590*/  MOV R3, 0x400 ;  /* 0x0000040000037802 */ /* 0x000fc80000000f00 */
[----:B----4-:R-:W-:Y:S02]  /*15a0*/  LEA R3, R2, R3, 0x18 ;  /* 0x0000000302037211 */ /* 0x010fe400078ec0ff */
[----:B------:R-:W-:-:S03]  /*15b0*/  SHF.L.U32 R2, R10, 0x1f, RZ ;  /* 0x0000001f0a027819 */ /* 0x000fc600000006ff */
[----:B------:R-:W-:-:S04]  /*15c0*/  IMAD R3, R12, 0x8, R3 ;  /* 0x000000080c037824 */ /* 0x000fc800078e0203 */
[----:B------:R-:W4:Y:S02]  /*15d0*/  SYNCS.PHASECHK.TRANS64.TRYWAIT P0, [R3+URZ+0x130], R2 ;  /* 0x00013002030075a7 */ /* 0x000f2400080011ff */
[----:B----4-:R-:W-:Y:S05]  /*15e0*/  @!P0 BRA `(.L_x_19) ;  /* 0x0000008800688947 */ /* 0x010fea0003800000 */
.L_x_116:
[----:B------:R-:W-:Y:S01]  /*15f0*/  VIADD R12, R12, 0x1 ;  /* 0x000000010c0c7836 */ /* 0x000fe20000000000 */
[----:B------:R4:W-:Y:S04]  /*1600*/  SYNCS.ARRIVE.TRANS64.A1T0 RZ, [R3+URZ+0x120], RZ ;  /* 0x000120ff03ff79a7 */ /* 0x0009e800081000ff */
[----:B------:R-:W-:-:S04]  /*1610*/  ISETP.NE.AND P0, PT, R12, 0x2, PT ;  /* 0x000000020c00780c */ /* 0x000fc80003f05270 */
[----:B------:R-:W-:Y:S02]  /*1620*/  SEL R12, R12, RZ, P0 ;  /* 0x000000ff0c0c7207 */ /* 0x000fe40000000000 */
[----:B----4-:R-:W-:-:S04]  /*1630*/  SEL R3, RZ, 0x1, P0 ;  /* 0x00000001ff037807 */ /* 0x010fc80000000000 */
[----:B------:R-:W-:-:S07]  /*1640*/  LOP3.LUT R10, R10, R3, RZ, 0x3c, !PT ;  /* 0x000000030a0a7212 */ /* 0x000fce00078e3cff */
.L_x_18:
[----:B------:R-:W-:Y:S01]  /*1650*/  UMOV UR5, 0x400 ;  /* 0x0000040000057882 */ /* 0x000fe20000000000 */
[----:B------:R-:W-:Y:S01]  /*1660*/  SHF.L.U32 R2, R15, 0x1f, RZ ;  /* 0x0000001f0f027819 */ /* 0x000fe200000006ff */
[----:B-1----:R-:W-:Y:S01]  /*1670*/  ULEA UR5, UR4, UR5, 0x18 ;  /* 0x0000000504057291 */ /* 0x002fe2000f8ec0ff */
[----:B------:R-:W-:Y:S01]  /*1680*/  R2UR UR35, R19 ;  /* 0x00000000132372ca */ /* 0x000fe200000e0000 */
[----:B------:R-:W-:Y:S01]  /*1690*/  UISETP.GE.U32.AND UP0, UPT, UR14, 0x7f, UPT ;  /* 0x0000007f0e00788c */ /* 0x000fe2000bf06070 */
[----:B------:R-:W-:Y:S01]  /*16a0*/  R2UR UR11, R18 ;  /* 0x00000000120b72ca */ /* 0x000fe200000e0000 */
[----:B------:R-:W-:Y:S01]  /*16b0*/  ULEA UR8, UR7, UR5, 0x3 ;  /* 0x0000000507087291 */ /* 0x000fe2000f8e18ff */
[----:B------:R-:W-:-:S08]  /*16c0*/  UMOV UR25, URZ ;  /* 0x000000ff00197c82 */ /* 0x000fd00008000000 */
[----:B------:R1:W4:Y:S01]  /*16d0*/  SYNCS.PHASECHK.TRANS64.TRYWAIT P0, [UR8+0x40], R2 ;  /* 0x00004002ff0075a7 */ /* 0x0003220008001108 */
[----:B------:R-:W-:Y:S02]  /*16e0*/  USHF.L.U32 UR35, UR35, 0x7, URZ ;  /* 0x0000000723237899 */ /* 0x000fe400080006ff */
[----:B------:R-:W-:Y:S01]  /*16f0*/  USHF.L.U32 UR11, UR11, 0x6, URZ ;  /* 0x000000060b0b7899 */ /* 0x000fe200080006ff */
[----:B------:R-:W-:Y:S11]  /*1700*/  BRA.U !UP0, `(.L_x_20) ;  /* 0x0000000108a87547 */ /* 0x000ff6000b800000 */
[----:B------:R-:W-:Y:S01]  /*1710*/  UMOV UR16, URZ ;  /* 0x000000ff00107c82 */ /* 0x000fe20008000000 */
[----:B------:R-:W-:-:S05]  /*1720*/  UMOV UR17, UR7 ;  /* 0x0000000700117c82 */ /* 0x000fca0008000000 */
.L_x_25:
[----:B-1----:R-:W-:Y:S01]  /*1730*/  ULEA UR33, UR17, UR5, 0x3 ;  /* 0x0000000511217291 */ /* 0x002fe2000f8e18ff */
[----:B----4-:R-:W-:Y:S01]  /*1740*/  @!P5 MOV R3, 0x6000 ;  /* 0x000060000003d802 */ /* 0x010fe20000000f00 */
[----:B----4-:R-:W-:Y:S10]  /*1750*/  @P0 BRA `(.L_x_21) ;  /* 0x00000000000c0947 */ /* 0x010ff40003800000 */
[----:B------:R-:W-:-:S04]  /*1760*/  SHF.L.U32 R5, R15, 0x1f, RZ ;  /* 0x0000001f0f057819 */ /* 0x000fc800000006ff */
[----:B------:R-:W4:Y:S02]  /*1770*/  SYNCS.PHASECHK.TRANS64.TRYWAIT P0, [UR33+0x40], R5 ;  /* 0x00004005ff0075a7 */ /* 0x000f240008001121 */
[----:B----4-:R-:W-:Y:S05]  /*1780*/  @!P0 BRA `(.L_x_22) ;  /* 0x0000008800148947 */ /* 0x010fea0003800000 */
.L_x_21:
[----:B------:R4:W-:Y:S01]  /*1790*/  @!P5 SYNCS.ARRIVE.TRANS64 RZ, [UR33], R3 ;  /* 0x00000003ffffd9a7 */ /* 0x0009e20008000021 */
[----:B------:R-:W-:Y:S04]  /*17a0*/  BSSY.RECONVERGENT B0, `(.L_x_23) ;  /* 0x0000003000007945 */ /* 0x000fe80003800200 */
[----:B------:R-:W-:Y:S05]  /*17b0*/  @P4 BRA `(.L_x_24) ;  /* 0x0000000000044947 */ /* 0x000fea0003800000 */
[----:B------:R-:W-:Y:S05]  /*17c0*/  BPT.TRAP 0x1 ;  /* 0x000000040000795c */ /* 0x000fea0000300000 */
.L_x_24:
[----:B------:R-:W-:Y:S05]  /*17d0*/  BSYNC.RECONVERGENT B0 ;  /* 0x0000000000007941 */ /* 0x000fea0003800200 */
.L_x_23:
[----:B------:R-:W-:Y:S02]  /*17e0*/  UIADD3 UR7, UPT, UPT, UR17, 0x1, URZ ;  /* 0x0000000111077890 */ /* 0x000fe4000fffe0ff */
[----:B------:R-:W-:Y:S02]  /*17f0*/  ULEA UR32, UR17, UR5, 0xe ;  /* 0x0000000511207291 */ /* 0x000fe4000f8e70ff */
[----:B------:R-:W-:Y:S02]  /*1800*/  UISETP.NE.AND UP0, UPT, UR7, 0x8, UPT ;  /* 0x000000080700788c */ /* 0x000fe4000bf05270 */
[----:B------:R-:W-:Y:S02]  /*1810*/  UIADD3 UR28, UP1, UPT, UR22, 0x80, URZ ;  /* 0x00000080161c7890 */ /* 0x000fe4000ff3e0ff */
[----:B------:R-:W-:Y:S02]  /*1820*/  USEL UR9, URZ, 0x1, UP0 ;  /* 0x00000001ff097887 */ /* 0x000fe40008000000 */
[----:B------:R-:W-:-:S02]  /*1830*/  USEL UR7, UR7, URZ, UP0 ;  /* 0x000000ff07077287 */ /* 0x000fc40008000000 */
[----:B------:R-:W-:Y:S02]  /*1840*/  UIADD3 UR26, UP0, UPT, UR22, 0x180, URZ ;  /* 0x00000180161a7890 */ /* 0x000fe4000ff1e0ff */
[----:B------:R-:W-:Y:S01]  /*1850*/  ULEA UR8, UR7, UR5, 0x3 ;  /* 0x0000000507087291 */ /* 0x000fe2000f8e18ff */
[----:B------:R-:W-:Y:S01]  /*1860*/  LOP3.LUT R15, R15, UR9, RZ, 0x3c, !PT ;  /* 0x000000090f0f7c12 */ /* 0x000fe2000f8e3cff */
[----:B------:R-:W-:Y:S02]  /*1870*/  USHF.L.U32 UR34, UR16, 0x6, URZ ;  /* 0x0000000610227899 */ /* 0x000fe400080006ff */
[----:B------:R-:W-:Y:S01]  /*1880*/  UIADD3.X UR29, UPT, UPT, URZ, UR23, URZ, UP1, !UPT ;  /* 0x00000017ff1d7290 */ /* 0x000fe20008ffe4ff */
[----:B-1----:R-:W-:Y:S01]  /*1890*/  SHF.L.U32 R2, R15, 0x1f, RZ ;  /* 0x0000001f0f027819 */ /* 0x002fe200000006ff */
[----:B------:R-:W-:Y:S02]  /*18a0*/  UIADD3 UR32, UPT, UPT, UR32, 0x6400, URZ ;  /* 0x0000640020207890 */ /* 0x000fe4000fffe0ff */
[----:B------:R-:W-:Y:S01]  /*18b0*/  UIADD3.X UR27, UPT, UPT, URZ, UR23, URZ, UP0, !UPT ;  /* 0x00000017ff1b7290 */ /* 0x000fe200087fe4ff */
[----:B------:R1:W1:Y:S01]  /*18c0*/  SYNCS.PHASECHK.TRANS64.TRYWAIT P0, [UR8+0x40], R2 ;  /* 0x00004002ff0075a7 */ /* 0x0002620008001108 */
[----:B------:R-:W-:Y:S01]  /*18d0*/  ULEA UR8, UR17, UR5, 0xd ;  /* 0x0000000511087291 */ /* 0x000fe2000f8e68ff */
[----:B------:R-:W-:Y:S01]  /*18e0*/  UMOV UR18, 0x0 ;  /* 0x0000000000127882 */ /* 0x000fe20000000000 */
[----:B------:R-:W-:-:S02]  /*18f0*/  UMOV UR19, 0x10000000 ;  /* 0x1000000000137882 */ /* 0x000fc40000000000 */
[----:B------:R-:W-:Y:S01]  /*1900*/  UIADD3 UR8, UPT, UPT, UR8, 0x26400, URZ ;  /* 0x0002640008087890 */ /* 0x000fe2000fffe0ff */
[----:B------:R1:W-:Y:S01]  /*1910*/  UTMALDG.3D [UR32], [UR28], desc[UR18] ;  /* 0x000012201c0075b4 */ /* 0x0003e20008011000 */
[----:B------:R-:W-:Y:S01]  /*1920*/  UMOV UR12, UR36 ;  /* 0x00000024000c7c82 */ /* 0x000fe20008000000 */
[----:B------:R-:W-:Y:S01]  /*1930*/  UMOV UR9, UR33 ;  /* 0x0000002100097c82 */ /* 0x000fe20008000000 */
[----:B------:R-:W-:Y:S01]  /*1940*/  UMOV UR10, UR34 ;  /* 0x00000022000a7c82 */ /* 0x000fe20008000000 */
[----:B------:R-:W-:Y:S01]  /*1950*/  UIADD3 UR16, UPT, UPT, UR16, 0x1, URZ ;  /* 0x0000000110107890 */ /* 0x000fe2000fffe0ff */
[----:B------:R-:W-:Y:S01]  /*1960*/  UMOV UR25, UR6 ;  /* 0x0000000600197c82 */ /* 0x000fe20008000000 */
[----:B------:R-:W-:Y:S02]  /*1970*/  UMOV UR17, UR7 ;  /* 0x0000000700117c82 */ /* 0x000fe40008000000 */
[----:B------:R1:W-:Y:S01]  /*1980*/  UTMALDG.3D [UR8], [UR26], desc[UR18] ;  /* 0x000012081a0075b4 */ /* 0x0003e20008011000 */
[----:B------:R-:W-:-:S09]  /*1990*/  UISETP.NE.AND UP0, UPT, UR16, UR6, UPT ;  /* 0x000000061000728c */ /* 0x000fd2000bf05270 */
[----:B------:R-:W-:Y:S05]  /*19a0*/  BRA.U UP0, `(.L_x_25) ;  /* 0xfffffffd00607547 */ /* 0x000fea000b83ffff */
.L_x_20:
[----:B-1--4-:R-:W-:Y:S01]  /*19b0*/  PLOP3.LUT P0, PT, PT, PT, UP3, 0x80, 0x8 ;  /* 0x000000000008781c */ /* 0x012fe20003f0f038 */
[----:B------:R-:W-:Y:S01]  /*19c0*/  ULEA UR8, UR7, UR5, 0x3 ;  /* 0x0000000507087291 */ /* 0x000fe2000f8e18ff */
[----:B------:R-:W-:Y:S01]  /*19d0*/  SHF.L.U32 R2, R15, 0x1f, RZ ;  /* 0x0000001f0f027819 */ /* 0x000fe200000006ff */
[----:B------:R-:W-:-:S10]  /*19e0*/  UISETP.GT.AND UP0, UPT, UR21, UR15, UPT ;  /* 0x0000000f1500728c */ /* 0x000fd4000bf04270 */
[----:B------:R-:W-:Y:S01]  /*19f0*/  @!P0 SYNCS.ARRIVE.TRANS64.A1T0 RZ, [UR5+0xb8], RZ ;  /* 0x0000b8ffffff89a7 */ /* 0x000fe20008100005 */
[----:B------:R1:W4:Y:S01]  /*1a00*/  SYNCS.PHASECHK.TRANS64.TRYWAIT P0, [UR8+0x40], R2 ;  /* 0x00004002ff0075a7 */ /* 0x0003220008001108 */
[----:B------:R-:W-:Y:S05]  /*1a10*/  BRA.U !UP0, `(.L_x_26) ;  /* 0x0000000108ac7547 */ /* 0x000fea000b800000 */
[----:B------:R-:W-:Y:S01]  /*1a20*/  UIADD3 UR24, UPT, UPT, UR13, UR25, URZ ;  /* 0x000000190d187290 */ /* 0x000fe2000fffe0ff */
[----:B------:R-:W-:-:S11]  /*1a30*/  UMOV UR32, UR7 ;  /* 0x0000000700207c82 */ /* 0x000fd60008000000 */
.L_x_31:
[----:B-1----:R-:W-:Y:S01]  /*1a40*/  ULEA UR17, UR32, UR5, 0x3 ;  /* 0x0000000520117291 */ /* 0x002fe2000f8e18ff */
[----:B----4-:R-:W-:Y:S01]  /*1a50*/  @!P5 MOV R3, 0x6000 ;  /* 0x000060000003d802 */ /* 0x010fe20000000f00 */
[----:B----4-:R-:W-:Y:S10]  /*1a60*/  @P0 BRA `(.L_x_27) ;  /* 0x00000000000c0947 */ /* 0x010ff40003800000 */
[----:B------:R-:W-:-:S04]  /*1a70*/  SHF.L.U32 R5, R15, 0x1f, RZ ;  /* 0x0000001f0f057819 */ /* 0x000fc800000006ff */
[----:B------:R-:W4:Y:S02]  /*1a80*/  SYNCS.PHASECHK.TRANS64.TRYWAIT P0, [UR17+0x40], R5 ;  /* 0x00004005ff0075a7 */ /* 0x000f240008001111 */
[----:B----4-:R-:W-:Y:S05]  /*1a90*/  @!P0 BRA `(.L_x_28) ;  /* 0x0000008400688947 */ /* 0x010fea0003800000 */
.L_x_27:
[----:B------:R4:W-:Y:S01]  /*1aa0*/  @!P5 SYNCS.ARRIVE.TRANS64 RZ, [UR17], R3 ;  /* 0x00000003ffffd9a7 */ /* 0x0009e20008000011 */
[----:B------:R-:W-:Y:S04]  /*1ab0*/  BSSY.RECONVERGENT B0, `(.L_x_29) ;  /* 0x0000003000007945 */ /* 0x000fe80003800200 */
[----:B------:R-:W-:Y:S05]  /*1ac0*/  @P4 BRA `(.L_x_30) ;  /* 0x0000000000044947 */ /* 0x000fea0003800000 */
[----:B------:R-:W-:Y:S05]  /*1ad0*/  BPT.TRAP 0x1 ;  /* 0x000000040000795c */ /* 0x000fea0000300000 */
.L_x_30:
[----:B------:R-:W-:Y:S05]  /*1ae0*/  BSYNC.RECONVERGENT B0 ;  /* 0x0000000000007941 */ /* 0x000fea0003800200 */
.L_x_29:
        /* <DEDUP_REMOVED lines=10> */
[----:B------:R-:W-:Y:S01]  /*1b90*/  UIADD3 UR16, UPT, UPT, UR16, 0x6400, URZ ;  /* 0x0000640010107890 */ /* 0x000fe2000fffe0ff */
[----:B-1----:R-:W-:Y:S01]  /*1ba0*/  SHF.L.U32 R2, R15, 0x1f, RZ ;  /* 0x0000001f0f027819 */ /* 0x002fe200000006ff */
[----:B------:R-:W-:Y:S02]  /*1bb0*/  UIADD3.X UR31, UPT, UPT, URZ, UR23, URZ, UP1, !UPT ;  /* 0x00000017ff1f7290 */ /* 0x000fe40008ffe4ff */
[----:B------:R-:W-:Y:S01]  /*1bc0*/  UIADD3.X UR29, UPT, UPT, URZ, UR23, URZ, UP0, !UPT ;  /* 0x00000017ff1d7290 */ /* 0x000fe200087fe4ff */
[----:B------:R1:W1:Y:S01]  /*1bd0*/  SYNCS.PHASECHK.TRANS64.TRYWAIT P0, [UR8+0x40], R2 ;  /* 0x00004002ff0075a7 */ /* 0x0002620008001108 */
[----:B------:R-:W-:Y:S01]  /*1be0*/  ULEA UR8, UR32, UR5, 0xd ;  /* 0x0000000520087291 */ /* 0x000fe2000f8e68ff */
[----:B------:R-:W-:Y:S01]  /*1bf0*/  UMOV UR26, 0x0 ;  /* 0x00000000001a7882 */ /* 0x000fe20000000000 */
[----:B------:R-:W-:-:S02]  /*1c00*/  UMOV UR27, 0x10000000 ;  /* 0x10000000001b7882 */ /* 0x000fc40000000000 */
[----:B------:R-:W-:Y:S01]  /*1c10*/  UIADD3 UR8, UPT, UPT, UR8, 0x26400, URZ ;  /* 0x0002640008087890 */ /* 0x000fe2000fffe0ff */
[----:B------:R-:W-:Y:S01]  /*1c20*/  UMOV UR19, UR35 ;  /* 0x0000002300137c82 */ /* 0x000fe20008000000 */
[----:B------:R-:W-:Y:S01]  /*1c30*/  UMOV UR20, UR36 ;  /* 0x0000002400147c82 */ /* 0x000fe20008000000 */
[----:B------:R-:W-:Y:S01]  /*1c40*/  UMOV UR12, UR36 ;  /* 0x00000024000c7c82 */ /* 0x000fe20008000000 */
[----:B------:R-:W-:Y:S01]  /*1c50*/  UMOV UR9, UR17 ;  /* 0x0000001100097c82 */ /* 0x000fe20008000000 */
[----:B------:R-:W-:Y:S01]  /*1c60*/  UMOV UR10, UR18 ;  /* 0x00000012000a7c82 */ /* 0x000fe20008000000 */
[----:B------:R1:W-:Y:S01]  /*1c70*/  UTMALDG.3D [UR16], [UR30], desc[UR26] ;  /* 0x00001a101e0075b4 */ /* 0x0003e20008011000 */
[----:B------:R-:W-:Y:S01]  /*1c80*/  UIADD3 UR25, UPT, UPT, UR25, 0x1, URZ ;  /* 0x0000000119197890 */ /* 0x000fe2000fffe0ff */
[----:B------:R-:W-:-:S03]  /*1c90*/  UMOV UR32, UR7 ;  /* 0x0000000700207c82 */ /* 0x000fc60008000000 */
[----:B------:R-:W-:Y:S01]  /*1ca0*/  UISETP.NE.AND UP0, UPT, UR25, UR24, UPT ;  /* 0x000000181900728c */ /* 0x000fe2000bf05270 */
[----:B------:R1:W-:Y:S08]  /*1cb0*/  UTMALDG.3D [UR8], [UR28], desc[UR26] ;  /* 0x00001a081c0075b4 */ /* 0x0003f00008011000 */
[----:B------:R-:W-:Y:S05]  /*1cc0*/  BRA.U UP0, `(.L_x_31) ;  /* 0xfffffffd005c7547 */ /* 0x000fea000b83ffff */
.L_x_26:
[C---:B-1----:R-:W-:Y:S01]  /*1cd0*/  LEA R2, R14.reuse, UR5, 0x3 ;  /* 0x000000050e027c11 */ /* 0x042fe2000f8e18ff */
[----:B------:R-:W-:Y:S01]  /*1ce0*/  NOP ;  /* 0x0000000000007918 */ /* 0x000fe20000000000 */
[----:B----4-:R-:W-:Y:S02]  /*1cf0*/  SHF.L.U32 R3, R13, 0x1f, RZ ;  /* 0x0000001f0d037819 */ /* 0x010fe400000006ff */
[----:B------:R-:W-:Y:S02]  /*1d00*/  LEA R4, R14, UR5, 0x4 ;  /* 0x000000050e047c11 */ /* 0x000fe4000f8e20ff */
[----:B------:R-:W1:Y:S02]  /*1d10*/  SYNCS.PHASECHK.TRANS64.TRYWAIT P0, [R2+URZ+0xc0], R3 ;  /* 0x0000c003020075a7 */ /* 0x000e6400080011ff */
[----:B-1----:R-:W-:Y:S05]  /*1d20*/  @!P0 BRA `(.L_x_32) ;  /* 0x0000008000dc8947 */ /* 0x002fea0003800000 */
.L_x_119:
[----:B------:R-:W4:Y:S01]  /*1d30*/  LDS.128 R4, [R4+0x150] ;  /* 0x0001500004047984 */ /* 0x000f220000000c00 */
[----:B---3--:R-:W-:Y:S01]  /*1d40*/  ISETP.GE.AND P0, PT, R94, 0x1, PT ;  /* 0x000000015e00780c */ /* 0x008fe20003f06270 */
[----:B-1----:R-:W-:Y:S01]  /*1d50*/  VIADD R2, R2, 0xd0 ;  /* 0x000000d002027836 */ /* 0x002fe20000000000 */
[----:B------:R-:W-:Y:S01]  /*1d60*/  @!PT LDS RZ, [RZ] ;  /* 0x00000000fffff984 */ /* 0x000fe20000000800 */
[----:B------:R-:W-:Y:S01]  /*1d70*/  @!PT LDS RZ, [RZ] ;  /* 0x00000000fffff984 */ /* 0x000fe20000000800 */
[----:B------:R-:W-:Y:S01]  /*1d80*/  @!PT LDS RZ, [RZ] ;  /* 0x00000000fffff984 */ /* 0x000fe20000000800 */
[----:B------:R-:W-:Y:S01]  /*1d90*/  @!PT LDS RZ, [RZ] ;  /* 0x00000000fffff984 */ /* 0x000fe20000000800 */
[----:B------:R1:W-:Y:S06]  /*1da0*/  MEMBAR.ALL.CTA ;  /* 0x0000000000007992 */ /* 0x0003ec0000008000 */
[----:B-1----:R-:W1:Y:S01]  /*1db0*/  FENCE.VIEW.ASYNC.S ;  /* 0x00000000000073c6 */ /* 0x002e620000000000 */
[----:B------:R-:W-:-:S04]  /*1dc0*/  PRMT R2, RZ, 0x654, R2 ;  /* 0x00000654ff027816 */ /* 0x000fc80000000002 */
[----:B-1----:R1:W-:Y:S01]  /*1dd0*/  SYNCS.ARRIVE.TRANS64.RED.A1T0 RZ, [R2+URZ], RZ ;  /* 0x000000ff02ff79a7 */ /* 0x0023e200081004ff */
[----:B----4-:R-:W-:-:S13]  /*1de0*/  LOP3.LUT P2, RZ, R6, 0x1, RZ, 0xc0, !PT ;  /* 0x0000000106ff7812 */ /* 0x010fda000784c0ff */
[----:B------:R-:W-:Y:S01]  /*1df0*/  @P2 SHF.R.U32.HI R3, RZ, 0x10, R5 ;  /* 0x00000010ff032819 */ /* 0x000fe20000011605 */
[----:B------:R-:W-:Y:S01]  /*1e00*/  VOTEU.ANY UP0, P2 ;  /* 0x0000000000ff7886 */ /* 0x000fe20001000100 */
[----:B------:R-:W-:Y:S02]  /*1e10*/  @P2 MOV R11, R4 ;  /* 0x00000004000b2202 */ /* 0x000fe40000000f00 */
[----:B------:R-:W-:Y:S02]  /*1e20*/  @P2 R2UR.BROADCAST UR8, R3 ;  /* 0x00000000030822ca */ /* 0x000fe400008e0000 */
[----:B------:R-:W-:-:S11]  /*1e30*/  @P2 LOP3.LUT R8, R5, 0xffff, RZ, 0xc0, !PT ;  /* 0x0000ffff05082812 */ /* 0x000fd600078ec0ff */
[----:B------:R-:W-:Y:S01]  /*1e40*/  @UP0 UMOV UR36, UR8 ;  /* 0x0000000800240c82 */ /* 0x000fe20008000000 */
[----:B-1----:R-:W-:Y:S05]  /*1e50*/  @!P0 BRA `(.L_x_33) ;  /* 0x0000000000b88947 */ /* 0x002fea0003800000 */
[----:B------:R-:W2:Y:S01]  /*1e60*/  LDC.64 R4, c[0x0][0xb18] ;  /* 0x0002c600ff047b82 */ /* 0x000ea20000000a00 */
[----:B------:R-:W-:-:S07]  /*1e70*/  ISETP.NE.AND P3, PT, R94, 0x1, PT ;  /* 0x000000015e00780c */ /* 0x000fce0003f65270 */
[----:B------:R-:W1:Y:S08]  /*1e80*/  LDC.64 R6, c[0x0][0xb10] ;  /* 0x0002c400ff067b82 */ /* 0x000e700000000a00 */
[----:B------:R-:W3:Y:S08]  /*1e90*/  LDC R16, c[0x0][0xb20] ;  /* 0x0002c800ff107b82 */ /* 0x000ef00000000800 */
[----:B------:R-:W4:Y:S01]  /*1ea0*/  LDC R18, c[0x0][0xb0c] ;  /* 0x0002c300ff127b82 */ /* 0x000f220000000800 */
[----:B--2---:R-:W-:Y:S01]  /*1eb0*/  IMAD.HI.U32 R17, R0, R5, RZ ;  /* 0x0000000500117227 */ /* 0x004fe200078e00ff */
[----:B------:R-:W-:-:S03]  /*1ec0*/  ISETP.NE.AND P0, PT, R4, 0x1, PT ;  /* 0x000000010400780c */ /* 0x000fc60003f05270 */
[----:B------:R-:W-:-:S03]  /*1ed0*/  IMAD.HI.U32 R5, R8, R5, RZ ;  /* 0x0000000508057227 */ /* 0x000fc600078e00ff */
[----:B------:R-:W2:Y:S01]  /*1ee0*/  LDC.64 R2, c[0x0][0xb28] ;  /* 0x0002ca00ff027b82 */ /* 0x000ea20000000a00 */
[----:B-1----:R-:W-:-:S04]  /*1ef0*/  IMAD.HI.U32 R20, R9, R6, RZ ;  /* 0x0000000609147227 */ /* 0x002fc800078e00ff */
[----:B------:R-:W-:Y:S01]  /*1f00*/  IMAD.HI.U32 R22, R11, R6, RZ ;  /* 0x000000060b167227 */ /* 0x000fe200078e00ff */
[----:B------:R-:W-:Y:S02]  /*1f10*/  SHF.R.U32.HI R20, RZ, R7, R20 ;  /* 0x00000007ff147219 */ /* 0x000fe40000011614 */
[-C--:B---3--:R-:W-:Y:S02]  /*1f20*/  SHF.R.U32.HI R17, RZ, R16.reuse, R17 ;  /* 0x00000010ff117219 */ /* 0x088fe40000011611 */
[----:B------:R-:W-:Y:S02]  /*1f30*/  SHF.R.U32.HI R5, RZ, R16, R5 ;  /* 0x00000010ff057219 */ /* 0x000fe40000011605 */
[----:B------:R-:W-:Y:S02]  /*1f40*/  SEL R17, R0, R17, !P0 ;  /* 0x0000001100117207 */ /* 0x000fe40004000000 */
[----:B------:R-:W-:Y:S02]  /*1f50*/  SHF.R.U32.HI R22, RZ, R7, R22 ;  /* 0x00000007ff167219 */ /* 0x000fe40000011616 */
[----:B----4-:R-:W-:-:S02]  /*1f60*/  ISETP.NE.AND P1, PT, R18, 0x1, PT ;  /* 0x000000011200780c */ /* 0x010fc40003f25270 */
[----:B------:R-:W-:Y:S02]  /*1f70*/  SEL R5, R8, R5, !P0 ;  /* 0x0000000508057207 */ /* 0x000fe40004000000 */
[----:B------:R-:W-:Y:S02]  /*1f80*/  SEL R19, R9, R20, !P1 ;  /* 0x0000001409137207 */ /* 0x000fe40004800000 */
[----:B------:R-:W-:Y:S01]  /*1f90*/  SEL R7, R11, R22, !P1 ;  /* 0x000000160b077207 */ /* 0x000fe20004800000 */
[----:B--2---:R-:W-:-:S04]  /*1fa0*/  IMAD.HI.U32 R20, R17, R2, RZ ;  /* 0x0000000211147227 */ /* 0x004fc800078e00ff */
[----:B------:R-:W-:Y:S01]  /*1fb0*/  IMAD.HI.U32 R6, R19, R2, RZ ;  /* 0x0000000213067227 */ /* 0x000fe200078e00ff */
[----:B------:R-:W-:-:S04]  /*1fc0*/  @P3 SHF.R.U32.HI R17, RZ, R3, R20 ;  /* 0x00000003ff113219 */ /* 0x000fc80000011614 */
[----:B------:R-:W-:Y:S01]  /*1fd0*/  @P3 SHF.R.U32.HI R19, RZ, R3, R6 ;  /* 0x00000003ff133219 */ /* 0x000fe20000011606 */
[----:B------:R-:W-:-:S04]  /*1fe0*/  IMAD R17, R94, R17, RZ ;  /* 0x000000115e117224 */ /* 0x000fc800078e02ff */
[----:B------:R-:W-:Y:S01]  /*1ff0*/  IMAD R6, R94, R19, RZ ;  /* 0x000000135e067224 */ /* 0x000fe200078e02ff */
[C---:B------:R-:W-:Y:S02]  /*2000*/  ISETP.GE.AND P0, PT, R5.reuse, R17, PT ;  /* 0x000000110500720c */ /* 0x040fe40003f06270 */
[----:B------:R-:W-:Y:S02]  /*2010*/  IADD3 R17, PT, PT, -R5, RZ, RZ ;  /* 0x000000ff05117210 */ /* 0x000fe40007ffe1ff */
[----:B------:R-:W-:Y:S01]  /*2020*/  ISETP.GE.OR P0, PT, R7, R6, P0 ;  /* 0x000000060700720c */ /* 0x000fe20000706670 */
[----:B------:R-:W-:-:S04]  /*2030*/  IMAD.HI.U32 R6, R5, R2, RZ ;  /* 0x0000000205067227 */ /* 0x000fc800078e00ff */
[----:B------:R-:W-:Y:S01]  /*2040*/  IMAD R8, R4, R17, R8 ;  /* 0x0000001104087224 */ /* 0x000fe200078e0208 */
[----:B------:R-:W-:-:S04]  /*2050*/  SHF.R.U32.HI R6, RZ, R3, R6 ;  /* 0x00000003ff067219 */ /* 0x000fc80000011606 */
[----:B------:R-:W-:-:S03]  /*2060*/  SEL R6, R5, R6, !P3 ;  /* 0x0000000605067207 */ /* 0x000fc60005800000 */
[----:B------:R-:W-:-:S04]  /*2070*/  @!P0 IMAD.HI.U32 R16, R7, R2, RZ ;  /* 0x0000000207108227 */ /* 0x000fc800078e00ff */
[----:B------:R-:W-:Y:S01]  /*2080*/  IMAD.MOV R2, RZ, RZ, -R6 ;  /* 0x000000ffff027224 */ /* 0x000fe200078e0a06 */
[----:B------:R-:W-:-:S03]  /*2090*/  @!P0 SHF.R.U32.HI R16, RZ, R3, R16 ;  /* 0x00000003ff108219 */ /* 0x000fc60000011610 */
[----:B------:R-:W-:Y:S01]  /*20a0*/  IMAD R2, R94, R2, R5 ;  /* 0x000000025e027224 */ /* 0x000fe200078e0205 */
        /* <DEDUP_REMOVED lines=9> */
.L_x_33:
[----:B------:R-:W1:Y:S02]  /*2140*/  LDCU UR8, c[0x0][0xb30] ;  /* 0x00016600ff0877ac */ /* 0x000e640008000800 */
[----:B-1----:R-:W-:-:S09]  /*2150*/  UISETP.NE.AND UP0, UPT, UR8, 0x1, UPT ;  /* 0x000000010800788c */ /* 0x002fd2000bf05270 */
[----:B------:R-:W-:Y:S05]  /*2160*/  BRA.U UP0, `(.L_x_34) ;  /* 0x0000000100407547 */ /* 0x000fea000b800000 */
[----:B------:R-:W1:Y:S08]  /*2170*/  LDC.64 R4, c[0x0][0xb10] ;  /* 0x0002c400ff047b82 */ /* 0x000e700000000a00 */
[----:B------:R-:W3:Y:S08]  /*2180*/  LDC.64 R2, c[0x0][0xb18] ;  /* 0x0002c600ff027b82 */ /* 0x000ef00000000a00 */
[----:B------:R-:W4:Y:S08]  /*2190*/  LDC R6, c[0x0][0xb20] ;  /* 0x0002c800ff067b82 */ /* 0x000f300000000800 */
[----:B------:R-:W2:Y:S01]  /*21a0*/  LDC R16, c[0x0][0xb0c] ;  /* 0x0002c300ff107b82 */ /* 0x000ea20000000800 */
[----:B-1----:R-:W-:-:S05]  /*21b0*/  IMAD.HI.U32 R4, R11, R4, RZ ;  /* 0x000000040b047227 */ /* 0x002fca00078e00ff */
[----:B------:R-:W-:Y:S01]  /*21c0*/  SHF.R.U32.HI R4, RZ, R5, R4 ;  /* 0x00000005ff047219 */ /* 0x000fe20000011604 */
[----:B---3--:R-:W-:Y:S01]  /*21d0*/  IMAD.HI.U32 R3, R8, R3, RZ ;  /* 0x0000000308037227 */ /* 0x008fe200078e00ff */
[----:B------:R-:W-:-:S04]  /*21e0*/  ISETP.NE.AND P0, PT, R2, 0x1, PT ;  /* 0x000000010200780c */ /* 0x000fc80003f05270 */
[----:B----4-:R-:W-:-:S04]  /*21f0*/  SHF.R.U32.HI R3, RZ, R6, R3 ;  /* 0x00000006ff037219 */ /* 0x010fc80000011603 */
[----:B------:R-:W-:Y:S02]  /*2200*/  SEL R3, R8, R3, !P0 ;  /* 0x0000000308037207 */ /* 0x000fe40004000000 */
[----:B--2---:R-:W-:-:S04]  /*2210*/  ISETP.NE.AND P1, PT, R16, 0x1, PT ;  /* 0x000000011000780c */ /* 0x004fc80003f25270 */
[----:B------:R-:W-:-:S05]  /*2220*/  SEL R4, R11, R4, !P1 ;  /* 0x000000040b047207 */ /* 0x000fca0004800000 */
[----:B------:R-:W-:Y:S02]  /*2230*/  IMAD.IADD R5, R3, 0x1, -R4 ;  /* 0x0000000103057824 */ /* 0x000fe400078e0a04 */
[----:B------:R-:W-:Y:S02]  /*2240*/  IMAD.IADD R3, R4, 0x1, -R3 ;  /* 0x0000000104037824 */ /* 0x000fe400078e0a03 */
[----:B------:R-:W-:Y:S02]  /*2250*/  IMAD R11, R5, R16, R11 ;  /* 0x00000010050b7224 */ /* 0x000fe400078e020b */
[----:B------:R-:W-:-:S07]  /*2260*/  IMAD R8, R3, R2, R8 ;  /* 0x0000000203087224 */ /* 0x000fce00078e0208 */
.L_x_34:
[----:B------:R-:W-:Y:S01]  /*2270*/  VIADD R14, R14, 0x1 ;  /* 0x000000010e0e7836 */ /* 0x000fe20000000000 */
[----:B------:R-:W-:Y:S01]  /*2280*/  UPLOP3.LUT UP3, UPT, UPT, UPT, UPT, 0x80, 0x8 ;  /* 0x000000000008789c */ /* 0x000fe20003f6f070 */
[----:B------:R-:W-:Y:S02]  /*2290*/  IMAD.IADD R19, R11, 0x1, R120 ;  /* 0x000000010b137824 */ /* 0x000fe400078e0278 */
[----:B------:R-:W-:Y:S01]  /*22a0*/  IMAD.IADD R18, R8, 0x1, R67 ;  /* 0x0000000108127824 */ /* 0x000fe200078e0243 */
[----:B------:R-:W-:-:S04]  /*22b0*/  ISETP.NE.AND P0, PT, R14, 0x2, PT ;  /* 0x000000020e00780c */ /* 0x000fc80003f05270 */
[----:B------:R-:W-:Y:S02]  /*22c0*/  SEL R2, RZ, 0x1, P0 ;  /* 0x00000001ff027807 */ /* 0x000fe40000000000 */
[----:B------:R-:W-:Y:S02]  /*22d0*/  SEL R14, R14, RZ, P0 ;  /* 0x000000ff0e0e7207 */ /* 0x000fe40000000000 */
[----:B------:R-:W-:Y:S01]  /*22e0*/  LOP3.LUT R13, R13, R2, RZ, 0x3c, !PT ;  /* 0x000000020d0d7212 */ /* 0x000fe200078e3cff */
[----:B------:R-:W-:Y:S06]  /*22f0*/  @P2 BRA `(.L_x_35) ;  /* 0xfffffff000942947 */ /* 0x000fec000383ffff */
[----:B------:R-:W-:Y:S01]  /*2300*/  UIADD3 UR5, UPT, UPT, UR5, 0x40, URZ ;  /* 0x0000004005057890 */ /* 0x000fe2000fffe0ff */
[----:B------:R-:W-:-:S03]  /*2310*/  SHF.L.U32 R3, R15, 0x1f, RZ ;  /* 0x0000001f0f037819 */ /* 0x000fc600000006ff */
[----:B------:R-:W-:-:S09]  /*2320*/  ULEA UR4, UR7, UR5, 0x3 ;  /* 0x0000000507047291 */ /* 0x000fd2000f8e18ff */
[----:B------:R-:W1:Y:S02]  /*2330*/  SYNCS.PHASECHK.TRANS64.TRYWAIT P0, [UR4], R3 ;  /* 0x00000003ff0075a7 */ /* 0x000e640008001104 */
[----:B-1----:R-:W-:Y:S05]  /*2340*/  @!P0 BRA `(.L_x_36) ;  /* 0x0000007c00688947 */ /* 0x002fea0003800000 */
.L_x_121:
[----:B------:R-:W-:-:S04]  /*2350*/  UIADD3 UR6, UPT, UPT, UR7, 0x1, URZ ;  /* 0x0000000107067890 */ /* 0x000fc8000fffe0ff */
[----:B------:R-:W-:-:S04]  /*2360*/  UISETP.NE.AND UP0, UPT, UR6, 0x8, UPT ;  /* 0x000000080600788c */ /* 0x000fc8000bf05270 */
[----:B------:R-:W-:Y:S02]  /*2370*/  USEL UR7, URZ, 0x1, UP0 ;  /* 0x00000001ff077887 */ /* 0x000fe40008000000 */
[----:B------:R-:W-:-:S04]  /*2380*/  USEL UR6, UR6, URZ, UP0 ;  /* 0x000000ff06067287 */ /* 0x000fc80008000000 */
[----:B------:R-:W-:Y:S01]  /*2390*/  ULEA UR4, UR6, UR5, 0x3 ;  /* 0x0000000506047291 */ /* 0x000fe2000f8e18ff */
[----:B------:R-:W-:-:S04]  /*23a0*/  LOP3.LUT R2, R15, UR7, RZ, 0x3c, !PT ;  /* 0x000000070f027c12 */ /* 0x000fc8000f8e3cff */
[----:B-1----:R-:W-:-:S04]  /*23b0*/  SHF.L.U32 R3, R2, 0x1f, RZ ;  /* 0x0000001f02037819 */ /* 0x002fc800000006ff */
[----:B------:R-:W1:Y:S02]  /*23c0*/  SYNCS.PHASECHK.TRANS64.TRYWAIT P0, [UR4], R3 ;  /* 0x00000003ff0075a7 */ /* 0x000e640008001104 */
[----:B-1----:R-:W-:Y:S05]  /*23d0*/  @!P0 BRA `(.L_x_37) ;  /* 0x0000007c005c8947 */ /* 0x002fea0003800000 */
.L_x_123:
        /* <DEDUP_REMOVED lines=9> */
.L_x_125:
        /* <DEDUP_REMOVED lines=9> */
.L_x_127:
        /* <DEDUP_REMOVED lines=9> */
.L_x_129:
        /* <DEDUP_REMOVED lines=9> */
.L_x_131:
        /* <DEDUP_REMOVED lines=9> */
.L_x_133:
[----:B------:R-:W-:-:S04]  /*26b0*/  UIADD3 UR6, UPT, UPT, UR6, 0x1, URZ ;  /* 0x0000000106067890 */ /* 0x000fc8000fffe0ff */
[----:B------:R-:W-:-:S04]  /*26c0*/  UISETP.NE.AND UP0, UPT, UR6, 0x8, UPT ;  /* 0x000000080600788c */ /* 0x000fc8000bf05270 */
[----:B------:R-:W-:Y:S02]  /*26d0*/  USEL UR4, URZ, 0x1, UP0 ;  /* 0x00000001ff047887 */ /* 0x000fe40008000000 */
[----:B------:R-:W-:-:S04]  /*26e0*/  USEL UR6, UR6, URZ, UP0 ;  /* 0x000000ff06067287 */ /* 0x000fc80008000000 */
[----:B------:R-:W-:Y:S01]  /*26f0*/  ULEA UR6, UR6, UR5, 0x3 ;  /* 0x0000000506067291 */ /* 0x000fe2000f8e18ff */
[----:B-1----:R-:W-:-:S04]  /*2700*/  LOP3.LUT R3, R2, UR4, RZ, 0x3c, !PT ;  /* 0x0000000402037c12 */ /* 0x002fc8000f8e3cff */
[----:B------:R-:W-:Y:S01]  /*2710*/  SHF.L.U32 R3, R3, 0x1f, RZ ;  /* 0x0000001f03037819 */ /* 0x000fe200000006ff */
[----:B--2---:R-:W-:-:S07]  /*2720*/  IMAD.U32 R0, RZ, RZ, UR6 ;  /* 0x00000006ff007e24 */ /* 0x004fce000f8e00ff */
.L_x_43:
[----:B-1----:R1:W2:Y:S02]  /*2730*/  SYNCS.PHASECHK.TRANS64.TRYWAIT P0, [R0+URZ], R3 ;  /* 0x00000003000075a7 */ /* 0x0022a400080011ff */
[----:B--2---:R-:W-:Y:S05]  /*2740*/  @!P0 NANOSLEEP.SYNCS 0x989680 ;  /* 0x009896800000895d */ /* 0x004fea0003900000 */
[----:B------:R-:W2:Y:S02]  /*2750*/  @!P0 SYNCS.PHASECHK.TRANS64 P0, [R0+URZ], R3 ;  /* 0x00000003000085a7 */ /* 0x000ea400080010ff */
[----:B--2---:R-:W-:Y:S05]  /*2760*/  @P0 EXIT ;  /* 0x000000000000094d */ /* 0x004fea0003800000 */
[----:B------:R-:W-:Y:S05]  /*2770*/  BRA `(.L_x_43) ;  /* 0xfffffffc00ec7947 */ /* 0x000fea000383ffff */
.L_x_17:
[----:B------:R-:W-:-:S04]  /*2780*/  UISETP.NE.AND UP1, UPT, UR4, URZ, UPT ;  /* 0x000000ff0400728c */ /* 0x000fc8000bf25270 */
[----:B------:R-:W-:-:S09]  /*2790*/  UISETP.NE.OR UP1, UPT, UR8, 0x1, UP1 ;  /* 0x000000010800788c */ /* 0x000fd20008f25670 */
[----:B------:R-:W-:Y:S05]  /*27a0*/  BRA.U UP1, `(.L_x_44) ;  /* 0x0000000501487547 */ /* 0x000fea000b800000 */
[----:B------:R-:W-:Y:S01]  /*27b0*/  ISETP.NE.AND P2, PT, R2, RZ, PT ;  /* 0x000000ff0200720c */ /* 0x000fe20003f45270 */
[----:B------:R-:W-:Y:S01]  /*27c0*/  IMAD.MOV.U32 R12, RZ, RZ, 0x1 ;  /* 0x00000001ff0c7424 */ /* 0x000fe200078e00ff */
[----:B------:R-:W-:Y:S02]  /*27d0*/  CS2R R10, SRZ ;  /* 0x00000000000a7805 */ /* 0x000fe4000001ff00 */
[----:B------:R-:W-:Y:S01]  /*27e0*/  CS2R R8, SRZ ;  /* 0x0000000000087805 */ /* 0x000fe2000001ff00 */
[----:B------:R-:W-:Y:S01]  /*27f0*/  UMOV UR6, 0x400 ;  /* 0x0000040000067882 */ /* 0x000fe20000000000 */
[----:B------:R-:W-:Y:S01]  /*2800*/  UMOV UR7, URZ ;  /* 0x000000ff00077c82 */ /* 0x000fe20008000000 */
[----:B------:R-:W-:-:S12]  /*2810*/  ULEA UR6, UR4, UR6, 0x18 ;  /* 0x0000000604067291 */ /* 0x000fd8000f8ec0ff */
.L_x_48:
[----:B------:R-:W-:Y:S02]  /*2820*/  LEA R0, R8, UR6, 0x3 ;  /* 0x0000000608007c11 */ /* 0x000fe4000f8e18ff */
[----:B------:R-:W-:-:S03]  /*2830*/  SHF.L.U32 R5, R9, 0x1f, RZ ;  /* 0x0000001f09057819 */ /* 0x000fc600000006ff */
[----:B------:R-:W-:Y:S01]  /*2840*/  VIADD R4, R0, 0x130 ;  /* 0x0000013000047836 */ /* 0x000fe20000000000 */
[----:B------:R-:W1:Y:S02]  /*2850*/  SYNCS.PHASECHK.TRANS64.TRYWAIT P0, [R0+URZ+0x120], R5 ;  /* 0x00012005000075a7 */ /* 0x000e6400080011ff */
[----:B-1----:R-:W-:Y:S05]  /*2860*/  @!P0 BRA `(.L_x_45) ;  /* 0x0000007800c88947 */ /* 0x002fea0003800000 */
.L_x_134:
[----:B------:R-:W-:Y:S01]  /*2870*/  ULEA UR5, UR7, UR6, 0x3 ;  /* 0x0000000607057291 */ /* 0x000fe2000f8e18ff */
[----:B------:R-:W-:Y:S02]  /*2880*/  PRMT R4, RZ, 0x654, R4 ;  /* 0x00000654ff047816 */ /* 0x000fe40000000004 */
[----:B-1----:R-:W-:Y:S01]  /*2890*/  SHF.L.U32 R5, R12, 0x1f, RZ ;  /* 0x0000001f0c057819 */ /* 0x002fe200000006ff */
[----:B------:R-:W-:Y:S01]  /*28a0*/  UIADD3 UR4, UPT, UPT, UR5, 0xc0, URZ ;  /* 0x000000c005047890 */ /* 0x000fe2000fffe0ff */
[----:B------:R1:W-:Y:S05]  /*28b0*/  SYNCS.ARRIVE.TRANS64.RED.A1T0 RZ, [R4+URZ], RZ ;  /* 0x000000ff04ff79a7 */ /* 0x0003ea00081004ff */
[----:B------:R-:W-:Y:S01]  /*28c0*/  IMAD.U32 R7, RZ, RZ, UR4 ;  /* 0x00000004ff077e24 */ /* 0x000fe2000f8e00ff */
[----:B------:R-:W2:Y:S04]  /*28d0*/  SYNCS.PHASECHK.TRANS64.TRYWAIT P0, [UR5+0xd0], R5 ;  /* 0x0000d005ff0075a7 */ /* 0x000ea80008001105 */
[----:B------:R-:W-:Y:S01]  /*28e0*/  PRMT R6, R2, 0x654, R7 ;  /* 0x0000065402067816 */ /* 0x000fe20000000007 */
[----:B-1----:R-:W-:Y:S01]  /*28f0*/  @!P2 IMAD.MOV.U32 R4, RZ, RZ, 0x10 ;  /* 0x00000010ff04a424 */ /* 0x002fe200078e00ff */
[----:B--2---:R-:W-:Y:S06]  /*2900*/  @!P0 BRA `(.L_x_46) ;  /* 0x0000007800b48947 */ /* 0x004fec0003800000 */
.L_x_136:
[----:B------:R-:W-:Y:S01]  /*2910*/  ULEA UR4, UR7, UR6, 0x4 ;  /* 0x0000000607047291 */ /* 0x000fe2000f8e20ff */
[----:B------:R-:W-:Y:S01]  /*2920*/  SEL R3, R6, R3, !P2 ;  /* 0x0000000306037207 */ /* 0x000fe20005000000 */
[----:B------:R-:W-:Y:S01]  /*2930*/  UIADD3 UR5, UPT, UPT, UR5, 0xc0, URZ ;  /* 0x000000c005057890 */ /* 0x000fe2000fffe0ff */
[----:B-1----:R-:W-:Y:S01]  /*2940*/  LEA R0, R11, UR6, 0x3 ;  /* 0x000000060b007c11 */ /* 0x002fe2000f8e18ff */
[----:B------:R-:W-:Y:S01]  /*2950*/  UIADD3 UR4, UPT, UPT, UR4, 0x150, URZ ;  /* 0x0000015004047890 */ /* 0x000fe2000fffe0ff */
[----:B------:R-:W-:Y:S01]  /*2960*/  SHF.L.U32 R5, R10, 0x1f, RZ ;  /* 0x0000001f0a057819 */ /* 0x000fe200000006ff */
[----:B------:R1:W-:Y:S01]  /*2970*/  @!P2 SYNCS.ARRIVE.TRANS64.RED RZ, [R3+URZ], R4 ;  /* 0x0000000403ffa9a7 */ /* 0x0003e200080004ff */
[----:B------:R-:W-:Y:S01]  /*2980*/  UIADD3 UR7, UPT, UPT, UR7, 0x1, URZ ;  /* 0x0000000107077890 */ /* 0x000fe2000fffe0ff */
[----:B------:R-:W-:-:S03]  /*2990*/  VIADD R8, R8, 0x1 ;  /* 0x0000000108087836 */ /* 0x000fc60000000000 */
[----:B------:R-:W-:Y:S02]  /*29a0*/  UISETP.NE.AND UP0, UPT, UR7, 0x2, UPT ;  /* 0x000000020700788c */ /* 0x000fe4000bf05270 */
[----:B------:R-:W-:Y:S06]  /*29b0*/  UGETNEXTWORKID.BROADCAST [UR4], [UR5] ;  /* 0x00000000040073ca */ /* 0x000fec0008000100 */
[----:B------:R-:W-:Y:S01]  /*29c0*/  USEL UR4, URZ, 0x1, UP0 ;  /* 0x00000001ff047887 */ /* 0x000fe20008000000 */
[----:B------:R-:W-:Y:S01]  /*29d0*/  ISETP.NE.AND P0, PT, R8, 0x2, PT ;  /* 0x000000020800780c */ /* 0x000fe20003f05270 */
[----:B------:R-:W-:Y:S01]  /*29e0*/  USEL UR7, UR7, URZ, UP0 ;  /* 0x000000ff07077287 */ /* 0x000fe20008000000 */
[----:B------:R-:W2:Y:S03]  /*29f0*/  SYNCS.PHASECHK.TRANS64.TRYWAIT P1, [R0+URZ+0xc0], R5 ;  /* 0x0000c005000075a7 */ /* 0x000ea600080211ff */
[----:B------:R-:W-:Y:S01]  /*2a00*/  LOP3.LUT R12, R12, UR4, RZ, 0x3c, !PT ;  /* 0x000000040c0c7c12 */ /* 0x000fe2000f8e3cff */
[----:B-12---:R-:W-:Y:S07]  /*2a10*/  @!P1 BRA `(.L_x_47) ;  /* 0x0000007800889947 */ /* 0x006fee0003800000 */
.L_x_137:
[C---:B------:R-:W-:Y:S01]  /*2a20*/  LEA R4, R11.reuse, UR6, 0x4 ;  /* 0x000000060b047c11 */ /* 0x040fe2000f8e20ff */
[----:B-1----:R-:W-:Y:S01]  /*2a30*/  VIADD R0, R0, 0xd0 ;  /* 0x000000d000007836 */ /* 0x002fe20000000000 */
[----:B------:R-:W-:Y:S01]  /*2a40*/  SEL R8, R8, RZ, P0 ;  /* 0x000000ff08087207 */ /* 0x000fe20000000000 */
[----:B------:R-:W-:-:S03]  /*2a50*/  VIADD R11, R11, 0x1 ;  /* 0x000000010b0b7836 */ /* 0x000fc60000000000 */
[----:B------:R-:W1:Y:S01]  /*2a60*/  LDS.128 R4, [R4+0x150] ;  /* 0x0001500004047984 */ /* 0x000e620000000c00 */
[----:B------:R-:W-:Y:S02]  /*2a70*/  PRMT R0, RZ, 0x654, R0 ;  /* 0x00000654ff007816 */ /* 0x000fe40000000000 */
[C---:B------:R-:W-:Y:S01]  /*2a80*/  ISETP.NE.AND P1, PT, R11.reuse, 0x2, PT ;  /* 0x000000020b00780c */ /* 0x040fe20003f25270 */
[----:B------:R-:W-:Y:S01]  /*2a90*/  @!PT LDS RZ, [RZ] ;  /* 0x00000000fffff984 */ /* 0x000fe20000000800 */
[----:B------:R-:W-:Y:S01]  /*2aa0*/  @!PT LDS RZ, [RZ] ;  /* 0x00000000fffff984 */ /* 0x000fe20000000800 */
[----:B------:R-:W-:Y:S01]  /*2ab0*/  @!PT LDS RZ, [RZ] ;  /* 0x00000000fffff984 */ /* 0x000fe20000000800 */
[----:B------:R-:W-:Y:S01]  /*2ac0*/  @!PT LDS RZ, [RZ] ;  /* 0x00000000fffff984 */ /* 0x000fe20000000800 */
[----:B------:R2:W-:Y:S06]  /*2ad0*/  MEMBAR.ALL.CTA ;  /* 0x0000000000007992 */ /* 0x0005ec0000008000 */
[----:B--2---:R-:W2:Y:S01]  /*2ae0*/  FENCE.VIEW.ASYNC.S ;  /* 0x00000000000073c6 */ /* 0x004ea20000000000 */
[----:B------:R-:W-:Y:S01]  /*2af0*/  SEL R11, R11, RZ, P1 ;  /* 0x000000ff0b0b7207 */ /* 0x000fe20000800000 */
[----:B--2---:R2:W-:Y:S01]  /*2b00*/  SYNCS.ARRIVE.TRANS64.RED.A1T0 RZ, [R0+URZ], RZ ;  /* 0x000000ff00ff79a7 */ /* 0x0045e200081004ff */
[----:B-1----:R-:W-:-:S02]  /*2b10*/  LOP3.LUT P3, RZ, R6, 0x1, RZ, 0xc0, !PT ;  /* 0x0000000106ff7812 */ /* 0x002fc4000786c0ff */
[----:B------:R-:W-:-:S04]  /*2b20*/  SEL R5, RZ, 0x1, P1 ;  /* 0x00000001ff057807 */ /* 0x000fc80000800000 */
[----:B------:R-:W-:Y:S02]  /*2b30*/  LOP3.LUT R10, R10, R5, RZ, 0x3c, !PT ;  /* 0x000000050a0a7212 */ /* 0x000fe400078e3cff */
[----:B--2---:R-:W-:-:S04]  /*2b40*/  SEL R0, RZ, 0x1, P0 ;  /* 0x00000001ff007807 */ /* 0x004fc80000000000 */
[----:B------:R-:W-:Y:S01]  /*2b50*/  LOP3.LUT R9, R9, R0, RZ, 0x3c, !PT ;  /* 0x0000000009097212 */ /* 0x000fe200078e3cff */
[----:B------:R-:W-:Y:S06]  /*2b60*/  @P3 BRA `(.L_x_48) ;  /* 0xfffffffc002c3947 */ /* 0x000fec000383ffff */
[----:B------:R-:W-:Y:S01]  /*2b70*/  ULEA UR5, UR7, UR6, 0x3 ;  /* 0x0000000607057291 */ /* 0x000fe2000f8e18ff */
[----:B------:R-:W-:-:S08]  /*2b80*/  SHF.L.U32 R3, R12, 0x1f, RZ ;  /* 0x0000001f0c037819 */ /* 0x000fd000000006ff */
[----:B------:R-:W1:Y:S02]  /*2b90*/  SYNCS.PHASECHK.TRANS64 P0, [UR5+0xd0], R3 ;  /* 0x0000d003ff0075a7 */ /* 0x000e640008001005 */
[----:B-1----:R-:W-:Y:S05]  /*2ba0*/  @P0 BRA `(.L_x_49) ;  /* 0x0000000000080947 */ /* 0x002fea0003800000 */
[----:B------:R-:W1:Y:S02]  /*2bb0*/  SYNCS.PHASECHK.TRANS64.TRYWAIT P0, [UR5+0xd0], R3 ;  /* 0x0000d003ff0075a7 */ /* 0x000e640008001105 */
[----:B-1----:R-:W-:Y:S05]  /*2bc0*/  @!P0 BRA `(.L_x_50) ;  /* 0x0000007800308947 */ /* 0x002fea0003800000 */
.L_x_49:
[----:B------:R-:W-:-:S04]  /*2bd0*/  UIADD3 UR4, UPT, UPT, UR7, 0x1, URZ ;  /* 0x0000000107047890 */ /* 0x000fc8000fffe0ff */
[----:B------:R-:W-:-:S04]  /*2be0*/  UISETP.NE.AND UP0, UPT, UR4, 0x2, UPT ;  /* 0x000000020400788c */ /* 0x000fc8000bf05270 */
[----:B------:R-:W-:Y:S02]  /*2bf0*/  USEL UR8, URZ, 0x1, UP0 ;  /* 0x00000001ff087887 */ /* 0x000fe40008000000 */
[----:B------:R-:W-:-:S04]  /*2c00*/  USEL UR4, UR4, URZ, UP0 ;  /* 0x000000ff04047287 */ /* 0x000fc80008000000 */
[----:B------:R-:W-:Y:S01]  /*2c10*/  ULEA UR4, UR4, UR6, 0x3 ;  /* 0x0000000604047291 */ /* 0x000fe2000f8e18ff */
[----:B-1----:R-:W-:-:S04]  /*2c20*/  LOP3.LUT R3, R12, UR8, RZ, 0x3c, !PT ;  /* 0x000000080c037c12 */ /* 0x002fc8000f8e3cff */
[----:B------:R-:W-:-:S04]  /*2c30*/  SHF.L.U32 R0, R3, 0x1f, RZ ;  /* 0x0000001f03007819 */ /* 0x000fc800000006ff */
[----:B------:R-:W1:Y:S02]  /*2c40*/  SYNCS.PHASECHK.TRANS64 P0, [UR4+0xd0], R0 ;  /* 0x0000d000ff0075a7 */ /* 0x000e640008001004 */
[----:B-1----:R-:W-:Y:S05]  /*2c50*/  @P0 EXIT ;  /* 0x000000000000094d */ /* 0x002fea0003800000 */
[----:B------:R-:W-:Y:S02]  /*2c60*/  SHF.L.U32 R3, R3, 0x1f, RZ ;  /* 0x0000001f03037819 */ /* 0x000fe400000006ff */
[----:B------:R-:W-:-:S07]  /*2c70*/  MOV R0, UR4 ;  /* 0x0000000400007c02 */ /* 0x000fce0008000f00 */
.L_x_51:
[----:B-1----:R1:W2:Y:S02]  /*2c80*/  SYNCS.PHASECHK.TRANS64.TRYWAIT P0, [R0+URZ+0xd0], R3 ;  /* 0x0000d003000075a7 */ /* 0x0022a400080011ff */
[----:B--2---:R-:W-:Y:S05]  /*2c90*/  @!P0 NANOSLEEP.SYNCS 0x989680 ;  /* 0x009896800000895d */ /* 0x004fea0003900000 */
[----:B------:R-:W2:Y:S02]  /*2ca0*/  @!P0 SYNCS.PHASECHK.TRANS64 P0, [R0+URZ+0xd0], R3 ;  /* 0x0000d003000085a7 */ /* 0x000ea400080010ff */
[----:B--2---:R-:W-:Y:S05]  /*2cb0*/  @P0 EXIT ;  /* 0x000000000000094d */ /* 0x004fea0003800000 */
[----:B------:R-:W-:Y:S05]  /*2cc0*/  BRA `(.L_x_51) ;  /* 0xfffffffc00ec7947 */ /* 0x000fea000383ffff */
.L_x_44:
[----:B------:R-:W-:-:S09]  /*2cd0*/  UISETP.NE.AND UP1, UPT, UR8, URZ, UPT ;  /* 0x000000ff0800728c */ /* 0x000fd2000bf25270 */
[----:B------:R-:W-:Y:S05]  /*2ce0*/  BRA.U UP1, `(.L_x_52) ;  /* 0x0000000d01b47547 */ /* 0x000fea000b800000 */
[----:B------:R-:W-:Y:S01]  /*2cf0*/  UMOV UR5, 0x40 ;  /* 0x0000004000057882 */ /* 0x000fe20000000000 */
[----:B------:R-:W-:Y:S01]  /*2d00*/  NOP ;  /* 0x0000000000007918 */ /* 0x000fe20000000000 */
[----:B------:R-:W-:Y:S01]  /*2d10*/  ULEA UR5, UR4, UR5, 0x18 ;  /* 0x0000000504057291 */ /* 0x000fe2000f8ec0ff */
[----:B------:R-:W-:Y:S02]  /*2d20*/  UMOV UR6, 0x400 ;  /* 0x0000040000067882 */ /* 0x000fe40000000000 */
[----:B------:R-:W-:-:S06]  /*2d30*/  ULEA UR6, UR4, UR6, 0x18 ;  /* 0x0000000604067291 */ /* 0x000fcc000f8ec0ff */
[----:B------:R-:W1:Y:S02]  /*2d40*/  LDS.U8 R0, [UR5+0x1c] ;  /* 0x00001c05ff007984 */ /* 0x000e640008000000 */
[----:B-1----:R-:W-:-:S13]  /*2d50*/  ISETP.NE.AND P0, PT, R0, RZ, PT ;  /* 0x000000ff0000720c */ /* 0x002fda0003f05270 */
[----:B------:R-:W-:Y:S05]  /*2d60*/  @P0 BRA `(.L_x_53) ;  /* 0x0000000000580947 */ /* 0x000fea0003800000 */
[----:B------:R-:W-:-:S13]  /*2d70*/  ELECT P0, URZ, PT ;  /* 0x0000000000ff782f */ /* 0x000fda0003800000 */
[----:B------:R-:W-:Y:S05]  /*2d80*/  @!P0 BRA `(.L_x_54) ;  /* 0x0000000000608947 */ /* 0x000fea0003800000 */
[----:B------:R-:W-:Y:S01]  /*2d90*/  UMOV UR4, 0x10 ;  /* 0x0000001000047882 */ /* 0x000fe20000000000 */
[----:B------:R-:W-:Y:S01]  /*2da0*/  HFMA2 R0, -RZ, RZ, 0, 5.9604644775390625e-08 ;  /* 0x00000001ff007431 */ /* 0x000fe200000001ff */
[----:B------:R-:W-:-:S03]  /*2db0*/  MOV R2, 0xffff ;  /* 0x0000ffff00027802 */ /* 0x000fc60000000f00 */
[----:B------:R-:W-:Y:S04]  /*2dc0*/  DEPBAR.LE SB1, 0x36 ;  /* 0x00009d800000791a */ /* 0x000fe80000000000 */
[----:B------:R-:W1:Y:S02]  /*2dd0*/  UTCATOMSWS.FIND_AND_SET.ALIGN UP0, UR4, UR4 ;  /* 0x00000004000475e3 */ /* 0x000e640008000800 */
[----:B-1----:R-:W-:Y:S01]  /*2de0*/  MOV R3, UR4 ;  /* 0x0000000400037c02 */ /* 0x002fe20008000f00 */
[----:B------:R-:W-:Y:S06]  /*2df0*/  BRA.U UP0, `(.L_x_55) ;  /* 0x0000000100187547 */ /* 0x000fec000b800000 */
.L_x_56:
[----:B------:R-:W-:Y:S05]  /*2e00*/  NANOSLEEP 0x64 ;  /* 0x000000640000795d */ /* 0x000fea0003800000 */
[----:B------:R-:W-:-:S05]  /*2e10*/  UMOV UR4, 0x10 ;  /* 0x0000001000047882 */ /* 0x000fca0000000000 */
[----:B------:R-:W-:Y:S04]  /*2e20*/  DEPBAR.LE SB1, 0x36 ;  /* 0x00009d800000791a */ /* 0x000fe80000000000 */
[----:B------:R-:W1:Y:S02]  /*2e30*/  UTCATOMSWS.FIND_AND_SET.ALIGN UP0, UR4, UR4 ;  /* 0x00000004000475e3 */ /* 0x000e640008000800 */
[----:B-1----:R-:W-:Y:S01]  /*2e40*/  MOV R3, UR4 ;  /* 0x0000000400037c02 */ /* 0x002fe20008000f00 */
[----:B------:R-:W-:Y:S05]  /*2e50*/  BRA.U !UP0, `(.L_x_56) ;  /* 0xfffffffd08e87547 */ /* 0x000fea000b83ffff */
.L_x_55:
[-C--:B------:R-:W-:Y:S02]  /*2e60*/  SHF.L.U32 R2, R2, R3.reuse, RZ ;  /* 0x0000000302027219 */ /* 0x080fe400000006ff */
[----:B------:R-:W-:Y:S01]  /*2e70*/  SHF.L.U32 R0, R0, R3, RZ ;  /* 0x0000000300007219 */ /* 0x000fe200000006ff */
[----:B------:R-:W-:Y:S02]  /*2e80*/  IMAD.SHL.U32 R3, R3, 0x20, RZ ;  /* 0x0000002003037824 */ /* 0x000fe400078e00ff */
[----:B------:R1:W-:Y:S04]  /*2e90*/  ATOMS.OR RZ, [UR5+0x14], R2 ;  /* 0x00001402ffff798c */ /* 0x0003e8000b000005 */
[----:B------:R1:W-:Y:S04]  /*2ea0*/  ATOMS.OR RZ, [UR5+0x18], R0 ;  /* 0x00001800ffff798c */ /* 0x0003e8000b000005 */
[----:B------:R1:W-:Y:S01]  /*2eb0*/  STS [UR6+0x170], R3 ;  /* 0x00017003ff007988 */ /* 0x0003e20008000806 */
[----:B------:R-:W-:Y:S05]  /*2ec0*/  BRA `(.L_x_54) ;  /* 0x0000000000107947 */ /* 0x000fea0003800000 */
.L_x_53:
[----:B------:R-:W-:Y:S02]  /*2ed0*/  MOV R0, 0xffffffff ;  /* 0xffffffff00007802 */ /* 0x000fe40000000f00 */
[----:B------:R-:W-:-:S03]  /*2ee0*/  MOV R2, 0x2f10 ;  /* 0x00002f1000027802 */ /* 0x000fc60000000f00 */
[----:B------:R1:W-:Y:S04]  /*2ef0*/  STS [UR6+0x170], R0 ;  /* 0x00017000ff007988 */ /* 0x0003e80008000806 */
[----:B-1-3-5:R-:W-:Y:S05]  /*2f00*/  CALL.REL.NOINC `($__internal_1_$__cuda_sm10x_tcgen05_guardrail_trap_phase_invalid_during_alloc) ;  /* 0x0000007800f07944 */ /* 0x02afea0003c00000 */
.L_x_54:
[----:B------:R-:W-:Y:S05]  /*2f10*/  WARPSYNC.ALL ;  /* 0x0000000000007948 */ /* 0x000fea0003800000 */
[----:B------:R-:W2:Y:S01]  /*2f20*/  S2UR UR5, SR_CgaCtaId ;  /* 0x00000000000579c3 */ /* 0x000ea20000008800 */
[----:B------:R-:W-:Y:S01]  /*2f30*/  UMOV UR4, 0x400 ;  /* 0x0000040000047882 */ /* 0x000fe20000000000 */
[----:B------:R-:W-:-:S06]  /*2f40*/  NOP ;  /* 0x0000000000007918 */ /* 0x000fcc0000000000 */
[----:B------:R-:W-:Y:S06]  /*2f50*/  BAR.ARV 0x6, 0xa0 ;  /* 0x0182800000007b1d */ /* 0x000fec0000002000 */
[----:B------:R-:W4:Y:S01]  /*2f60*/  LDCU UR7, c[0x0][0x38c] ;  /* 0x00007180ff0777ac */ /* 0x000f220008000800 */
[----:B------:R-:W-:Y:S01]  /*2f70*/  IMAD.MOV.U32 R11, RZ, RZ, 0x1 ;  /* 0x00000001ff0b7424 */ /* 0x000fe200078e00ff */
[----:B------:R-:W-:Y:S01]  /*2f80*/  CS2R R8, SRZ ;  /* 0x0000000000087805 */ /* 0x000fe2000001ff00 */
[----:B------:R-:W-:Y:S01]  /*2f90*/  IMAD.MOV.U32 R10, RZ, RZ, RZ ;  /* 0x000000ffff0a7224 */ /* 0x000fe200078e00ff */
[----:B------:R-:W3:Y:S01]  /*2fa0*/  LDCU UR6, c[0x0][0x38c] ;  /* 0x00007180ff0677ac */ /* 0x000ee20008000800 */
[----:B------:R-:W-:Y:S01]  /*2fb0*/  UMOV UR15, URZ ;  /* 0x000000ff000f7c82 */ /* 0x000fe20008000000 */
[----:B------:R-:W-:Y:S01]  /*2fc0*/  UMOV UR14, URZ ;  /* 0x000000ff000e7c82 */ /* 0x000fe20008000000 */
[----:B--2---:R-:W-:Y:S01]  /*2fd0*/  ULEA UR5, UR5, UR4, 0x18 ;  /* 0x0000000405057291 */ /* 0x004fe2000f8ec0ff */
[----:B------:R-:W-:Y:S01]  /*2fe0*/  UMOV UR24, 0x0 ;  /* 0x0000000000187882 */ /* 0x000fe20000000000 */
[----:B------:R-:W-:-:S02]  /*2ff0*/  UMOV UR25, 0x8100010 ;  /* 0x0810001000197882 */ /* 0x000fc40000000000 */
[----:B------:R-:W-:Y:S02]  /*3000*/  UIADD3 UR10, UPT, UPT, UR5, 0x6400, URZ ;  /* 0x00006400050a7890 */ /* 0x000fe4000fffe0ff */
[----:B------:R-:W-:Y:S02]  /*3010*/  UIADD3 UR11, UPT, UPT, UR5, 0x26400, URZ ;  /* 0x00026400050b7890 */ /* 0x000fe4000fffe0ff */
[----:B----4-:R-:W-:Y:S01]  /*3020*/  UIADD3 UR7, UPT, UPT, UR7, 0x3f, URZ ;  /* 0x0000003f07077890 */ /* 0x010fe2000fffe0ff */
[----:B-1----:R-:W1:Y:S01]  /*3030*/  LDS R0, [UR5+0x170] ;  /* 0x00017005ff007984 */ /* 0x002e620008000800 */
[----:B------:R-:W-:Y:S02]  /*3040*/  USHF.R.U32.HI UR10, URZ, 0x4, UR10 ;  /* 0x00000004ff0a7899 */ /* 0x000fe4000801160a */
[----:B------:R-:W-:Y:S02]  /*3050*/  USHF.R.S32.HI UR4, URZ, 0x1f, UR7 ;  /* 0x0000001fff047899 */ /* 0x000fe40008011407 */
[----:B------:R-:W-:-:S02]  /*3060*/  USHF.R.U32.HI UR11, URZ, 0x4, UR11 ;  /* 0x00000004ff0b7899 */ /* 0x000fc4000801160b */
[----:B------:R-:W-:Y:S02]  /*3070*/  ULEA.HI UR4, UR4, UR7, URZ, 0x6 ;  /* 0x0000000704047291 */ /* 0x000fe4000f8f30ff */
[----:B------:R-:W-:Y:S02]  /*3080*/  ULOP3.LUT UR10, UR10, 0x3fff, URZ, 0xc0, !UPT ;  /* 0x00003fff0a0a7892 */ /* 0x000fe4000f8ec0ff */
[----:B------:R-:W-:Y:S02]  /*3090*/  USHF.R.S32.HI UR4, URZ, 0x6, UR4 ;  /* 0x00000006ff047899 */ /* 0x000fe40008011404 */
[----:B------:R-:W-:Y:S02]  /*30a0*/  ULOP3.LUT UR11, UR11, 0x3fff, URZ, 0xc0, !UPT ;  /* 0x00003fff0b0b7892 */ /* 0x000fe4000f8ec0ff */
[----:B------:R-:W-:Y:S01]  /*30b0*/  UISETP.LT.AND UP0, UPT, UR4, 0x1, UPT ;  /* 0x000000010400788c */ /* 0x000fe2000bf01270 */
[----:B------:R-:W-:Y:S01]  /*30c0*/  UMOV UR22, 0x0 ;  /* 0x0000000000167882 */ /* 0x000fe20000000000 */
[----:B------:R-:W-:-:S02]  /*30d0*/  UMOV UR23, 0x8100010 ;  /* 0x0810001000177882 */ /* 0x000fc40000000000 */
[----:B------:R-:W-:Y:S02]  /*30e0*/  USEL UR9, UR4, 0x1, !UP0 ;  /* 0x0000000104097887 */ /* 0x000fe4000c000000 */
[----:B------:R-:W-:Y:S02]  /*30f0*/  ULOP3.LUT UR10, UR10, 0x10000, URZ, 0xfc, !UPT ;  /* 0x000100000a0a7892 */ /* 0x000fe4000f8efcff */
[----:B------:R-:W-:Y:S02]  /*3100*/  ULOP3.LUT UR11, UR11, 0x10000, URZ, 0xfc, !UPT ;  /* 0x000100000b0b7892 */ /* 0x000fe4000f8efcff */
[----:B------:R-:W-:Y:S02]  /*3110*/  UIADD3 UR9, UPT, UPT, -UR9, URZ, URZ ;  /* 0x000000ff09097290 */ /* 0x000fe4000fffe1ff */
[----:B---3--:R-:W-:Y:S01]  /*3120*/  UISETP.GE.AND UP3, UPT, UR6, 0x1, UPT ;  /* 0x000000010600788c */ /* 0x008fe2000bf66270 */
[----:B------:R-:W-:Y:S01]  /*3130*/  UMOV UR20, 0x0 ;  /* 0x0000000000147882 */ /* 0x000fe20000000000 */
[----:B------:R-:W-:Y:S01]  /*3140*/  UMOV UR21, 0x8100010 ;  /* 0x0810001000157882 */ /* 0x000fe20000000000 */
[----:B------:R-:W-:Y:S01]  /*3150*/  UMOV UR18, 0x0 ;  /* 0x0000000000127882 */ /* 0x000fe20000000000 */
[----:B------:R-:W-:Y:S01]  /*3160*/  UMOV UR19, 0x8100010 ;  /* 0x0810001000137882 */ /* 0x000fe20000000000 */
[----:B-1----:R-:W-:-:S15]  /*3170*/  R2UR UR16, R0 ;  /* 0x00000000001072ca */ /* 0x002fde00000e0000 */
.L_x_63:
[----:B------:R-:W-:Y:S02]  /*3180*/  LEA R0, R10, UR5, 0x3 ;  /* 0x000000050a007c11 */ /* 0x000fe4000f8e18ff */
[----:B------:R-:W-:Y:S02]  /*3190*/  SHF.L.U32 R5, R9, 0x1f, RZ ;  /* 0x0000001f09057819 */ /* 0x000fe400000006ff */
[----:B------:R-:W-:Y:S01]  /*31a0*/  PLOP3.LUT P0, PT, PT, PT, UP3, 0x80, 0x8 ;  /* 0x000000000008781c */ /* 0x000fe20003f0f038 */
[----:B------:R-:W-:Y:S01]  /*31b0*/  VIADD R3, R0, 0xd0 ;  /* 0x000000d000037836 */ /* 0x000fe20000000000 */
[----:B-1----:R-:W1:Y:S02]  /*31c0*/  SYNCS.PHASECHK.TRANS64.TRYWAIT P1, [R0+URZ+0xc0], R5 ;  /* 0x0000c005000075a7 */ /* 0x002e6400080211ff */
[----:B-1-3--:R-:W-:Y:S09]  /*31d0*/  @!P1 BRA `(.L_x_57) ;  /* 0x0000007000c49947 */ /* 0x00aff20003800000 */
.L_x_139:
[----:B------:R-:W-:Y:S01]  /*31e0*/  LEA R4, R10, UR5, 0x4 ;  /* 0x000000050a047c11 */ /* 0x000fe2000f8e20ff */
[----:B------:R-:W-:Y:S01]  /*31f0*/  @UP3 ULEA UR6, UR14, UR5, 0x3 ;  /* 0x000000050e063291 */ /* 0x000fe2000f8e18ff */
[----:B------:R-:W-:Y:S01]  /*3200*/  PLOP3.LUT P2, PT, PT, PT, PT, 0x80, 0x8 ;  /* 0x000000000008781c */ /* 0x000fe20003f4f070 */
[----:B------:R-:W-:Y:S01]  /*3210*/  ULEA UR7, UR15, UR5, 0x3 ;  /* 0x000000050f077291 */ /* 0x000fe2000f8e18ff */
[----:B------:R-:W-:Y:S01]  /*3220*/  PRMT R3, RZ, 0x654, R3 ;  /* 0x00000654ff037816 */ /* 0x000fe20000000003 */
[----:B------:R-:W-:Y:S01]  /*3230*/  ULEA UR8, UR15, UR16, 0x6 ;  /* 0x000000100f087291 */ /* 0x000fe2000f8e30ff */
[----:B-1----:R-:W1:Y:S01]  /*3240*/  LDS.128 R4, [R4+0x150] ;  /* 0x0001500004047984 */ /* 0x002e620000000c00 */
[----:B------:R-:W-:Y:S02]  /*3250*/  @P0 SHF.L.U32 R2, R8, 0x1f, RZ ;  /* 0x0000001f08020819 */ /* 0x000fe400000006ff */
[----:B------:R-:W-:Y:S01]  /*3260*/  SHF.L.U32 R0, R11, 0x1f, RZ ;  /* 0x0000001f0b007819 */ /* 0x000fe200000006ff */
[----:B------:R-:W-:Y:S01]  /*3270*/  @!PT LDS RZ, [RZ] ;  /* 0x00000000fffff984 */ /* 0x000fe20000000800 */
[----:B------:R-:W-:Y:S01]  /*3280*/  @!PT LDS RZ, [RZ] ;  /* 0x00000000fffff984 */ /* 0x000fe20000000800 */
[----:B------:R-:W-:Y:S01]  /*3290*/  @!PT LDS RZ, [RZ] ;  /* 0x00000000fffff984 */ /* 0x000fe20000000800 */
[----:B------:R-:W-:Y:S01]  /*32a0*/  @!PT LDS RZ, [RZ] ;  /* 0x00000000fffff984 */ /* 0x000fe20000000800 */
[----:B------:R2:W-:Y:S06]  /*32b0*/  MEMBAR.ALL.CTA ;  /* 0x0000000000007992 */ /* 0x0005ec0000008000 */
[----:B--2---:R-:W2:Y:S02]  /*32c0*/  FENCE.VIEW.ASYNC.S ;  /* 0x00000000000073c6 */ /* 0x004ea40000000000 */
[----:B--2---:R2:W-:Y:S01]  /*32d0*/  SYNCS.ARRIVE.TRANS64.RED.A1T0 RZ, [R3+URZ], RZ ;  /* 0x000000ff03ff79a7 */ /* 0x0045e200081004ff */
[----:B------:R2:W3:Y:S01]  /*32e0*/  @P0 SYNCS.PHASECHK.TRANS64.TRYWAIT P2, [UR6], R2 ;  /* 0x00000002ff0005a7 */ /* 0x0004e20008041106 */
[----:B-1----:R-:W-:Y:S01]  /*32f0*/  LOP3.LUT P1, RZ, R6, 0x1, RZ, 0xc0, !PT ;  /* 0x0000000106ff7812 */ /* 0x002fe2000782c0ff */
[----:B------:R-:W1:Y:S02]  /*3300*/  SYNCS.PHASECHK.TRANS64.TRYWAIT P0, [UR7+0x100], R0 ;  /* 0x00010000ff0075a7 */ /* 0x000e640008001107 */
[----:B-123--:R-:W-:Y:S10]  /*3310*/  @!P0 BRA `(.L_x_58) ;  /* 0x0000007000888947 */ /* 0x00eff40003800000 */
.L_x_141:
[----:B------:R-:W-:Y:S01]  /*3320*/  IADD3 R10, PT, PT, R10, 0x1, RZ ;  /* 0x000000010a0a7810 */ /* 0x000fe20007ffe0ff */
[----:B------:R-:W-:Y:S06]  /*3330*/  BRA.U !UP3, `(.L_x_59) ;  /* 0x000000010bc07547 */ /* 0x000fec000b800000 */
[----:B------:R-:W-:Y:S01]  /*3340*/  UPLOP3.LUT UP4, UPT, UPT, UPT, UPT, 0x40, 0x4 ;  /* 0x000000000004789c */ /* 0x000fe20003f8e870 */
[----:B------:R-:W-:Y:S01]  /*3350*/  UMOV UR13, UR9 ;  /* 0x00000009000d7c82 */ /* 0x000fe20008000000 */
[----:B------:R-:W-:Y:S01]  /*3360*/  UMOV UR12, UR4 ;  /* 0x00000004000c7c82 */ /* 0x000fe20008000000 */
[----:B------:R-:W-:-:S08]  /*3370*/  UMOV UR17, UR14 ;  /* 0x0000000e00117c82 */ /* 0x000fd00008000000 */
.L_x_62:
[----:B------:R-:W-:Y:S02]  /*3380*/  UIADD3 UR13, UPT, UPT, UR13, 0x1, URZ ;  /* 0x000000010d0d7890 */ /* 0x000fe4000fffe0ff */
[----:B--2---:R-:W-:Y:S02]  /*3390*/  ULEA UR6, UR17, UR5, 0x3 ;  /* 0x0000000511067291 */ /* 0x004fe4000f8e18ff */
[----:B------:R-:W-:Y:S01]  /*33a0*/  UISETP.NE.AND UP0, UPT, UR13, URZ, UPT ;  /* 0x000000ff0d00728c */ /* 0x000fe2000bf05270 */
[----:B---3--:R-:W-:Y:S10]  /*33b0*/  @P2 BRA `(.L_x_60) ;  /* 0x00000000000c2947 */ /* 0x008ff40003800000 */
[----:B-1----:R-:W-:Y:S04]  /*33c0*/  SHF.L.U32 R3, R8, 0x1f, RZ ;  /* 0x0000001f08037819 */ /* 0x002fe800000006ff */
[----:B------:R-:W1:Y:S02]  /*33d0*/  SYNCS.PHASECHK.TRANS64.TRYWAIT P0, [UR6], R3 ;  /* 0x00000003ff0075a7 */ /* 0x000e640008001106 */
[----:B-1----:R-:W-:Y:S05]  /*33e0*/  @!P0 BRA `(.L_x_61) ;  /* 0x00000070006c8947 */ /* 0x002fea0003800000 */
.L_x_60:
[----:B------:R-:W-:Y:S01]  /*33f0*/  UISETP.NE.AND UP1, UPT, UR12, 0x1, UPT ;  /* 0x000000010c00788c */ /* 0x000fe2000bf25270 */
[----:B------:R-:W-:Y:S01]  /*3400*/  PLOP3.LUT P2, PT, PT, PT, PT, 0x80, 0x8 ;  /* 0x000000000008781c */ /* 0x000fe20003f4f070 */
[----:B------:R-:W-:Y:S02]  /*3410*/  UIADD3 UR14, UPT, UPT, UR17, 0x1, URZ ;  /* 0x00000001110e7890 */ /* 0x000fe4000fffe0ff */
[----:B------:R-:W-:Y:S02]  /*3420*/  ULEA UR28, UR17, UR11, 0x9 ;  /* 0x0000000b111c7291 */ /* 0x000fe4000f8e48ff */
[----:B------:R-:W-:Y:S01]  /*3430*/  UISETP.NE.AND UP2, UPT, UR14, 0x8, UPT ;  /* 0x000000080e00788c */ /* 0x000fe2000bf45270 */
[----:B------:R-:W-:Y:S01]  /*3440*/  PLOP3.LUT P0, PT, PT, PT, UP1, 0x80, 0x8 ;  /* 0x000000000008781c */ /* 0x000fe20003f0f018 */
[----:B------:R-:W-:Y:S02]  /*3450*/  UIADD3 UR40, UPT, UPT, UR28, 0x2, URZ ;  /* 0x000000021c287890 */ /* 0x000fe4000fffe0ff */
[----:B------:R-:W-:Y:S02]  /*3460*/  USEL UR27, URZ, 0x1, UP2 ;  /* 0x00000001ff1b7887 */ /* 0x000fe40009000000 */
[----:B------:R-:W-:Y:S02]  /*3470*/  USEL UR14, UR14, URZ, UP2 ;  /* 0x000000ff0e0e7287 */ /* 0x000fe40009000000 */
[----:B------:R-:W-:Y:S02]  /*3480*/  UIADD3 UR36, UPT, UPT, UR28, 0x4, URZ ;  /* 0x000000041c247890 */ /* 0x000fe4000fffe0ff */
[----:B------:R-:W-:Y:S01]  /*3490*/  @UP1 ULEA UR26, UR14, UR5, 0x3 ;  /* 0x000000050e1a1291 */ /* 0x000fe2000f8e18ff */
[----:B------:R-:W-:Y:S01]  /*34a0*/  LOP3.LUT R8, R8, UR27, RZ, 0x3c, !PT ;  /* 0x0000001b08087c12 */ /* 0x000fe2000f8e3cff */
[----:B------:R-:W-:Y:S02]  /*34b0*/  UIADD3 UR32, UPT, UPT, UR28, 0x6, URZ ;  /* 0x000000061c207890 */ /* 0x000fe4000fffe0ff */
[----:B------:R-:W-:Y:S01]  /*34c0*/  UIADD3 UR6, UPT, UPT, UR6, 0x40, URZ ;  /* 0x0000004006067890 */ /* 0x000fe2000fffe0ff */
[----:B-1----:R-:W-:Y:S01]  /*34d0*/  @P0 SHF.L.U32 R0, R8, 0x1f, RZ ;  /* 0x0000001f08000819 */ /* 0x002fe200000006ff */
[----:B------:R-:W-:Y:S01]  /*34e0*/  UIADD3 UR12, UPT, UPT, UR12, -0x1, URZ ;  /* 0xffffffff0c0c7890 */ /* 0x000fe2000fffe0ff */
[----:B------:R-:W-:Y:S02]  /*34f0*/  UMOV UR29, 0x40004040 ;  /* 0x40004040001d7882 */ /* 0x000fe40000000000 */
[----:B------:R2:W3:Y:S01]  /*3500*/  @P0 SYNCS.PHASECHK.TRANS64.TRYWAIT P2, [UR26], R0 ;  /* 0x00000000ff0005a7 */ /* 0x0004e2000804111a */
[----:B------:R-:W-:Y:S01]  /*3510*/  ULEA UR26, UR17, UR10, 0xa ;  /* 0x0000000a111a7291 */ /* 0x000fe2000f8e50ff */
[----:B------:R-:W-:Y:S01]  /*3520*/  UMOV UR27, 0x40004040 ;  /* 0x40004040001b7882 */ /* 0x000fe20000000000 */
[----:B------:R-:W-:Y:S02]  /*3530*/  UMOV UR41, 0x40004040 ;  /* 0x4000404000297882 */ /* 0x000fe40000000000 */
[----:B------:R-:W-:Y:S02]  /*3540*/  UIADD3 UR38, UPT, UPT, UR26, 0x2, URZ ;  /* 0x000000021a267890 */ /* 0x000fe4000fffe0ff */
[----:B------:R-:W-:Y:S02]  /*3550*/  UIADD3 UR34, UPT, UPT, UR26, 0x4, URZ ;  /* 0x000000041a227890 */ /* 0x000fe4000fffe0ff */
[----:B------:R-:W-:Y:S01]  /*3560*/  UIADD3 UR30, UPT, UPT, UR26, 0x6, URZ ;  /* 0x000000061a1e7890 */ /* 0x000fe2000fffe0ff */
[----:B------:R2:W-:Y:S01]  /*3570*/  UTCHMMA gdesc[UR26], gdesc[UR28], tmem[UR8], tmem[UR24], idesc[UR25], UP4 ;  /* 0x00ff181c1a0075ea */ /* 0x0005e2000a000008 */
[----:B------:R-:W-:Y:S01]  /*3580*/  UPLOP3.LUT UP4, UPT, UPT, UPT, UPT, 0x80, 0x8 ;  /* 0x000000000008789c */ /* 0x000fe20003f8f070 */
[----:B------:R-:W-:Y:S01]  /*3590*/  UMOV UR39, 0x40004040 ;  /* 0x4000404000277882 */ /* 0x000fe20000000000 */
[----:B------:R-:W-:Y:S01]  /*35a0*/  UMOV UR37, 0x40004040 ;  /* 0x4000404000257882 */ /* 0x000fe20000000000 */
[----:B------:R2:W-:Y:S01]  /*35b0*/  UTCHMMA gdesc[UR38], gdesc[UR40], tmem[UR8], tmem[UR22], idesc[UR23], UPT ;  /* 0x00ff1628260075ea */ /* 0x0005e2000b800008 */
[----:B------:R-:W-:Y:S01]  /*35c0*/  UMOV UR35, 0x40004040 ;  /* 0x4000404000237882 */ /* 0x000fe20000000000 */
[----:B------:R-:W-:Y:S01]  /*35d0*/  UMOV UR33, 0x40004040 ;  /* 0x4000404000217882 */ /* 0x000fe20000000000 */
[----:B------:R-:W-:Y:S01]  /*35e0*/  UMOV UR31, 0x40004040 ;  /* 0x40004040001f7882 */ /* 0x000fe20000000000 */
[----:B------:R2:W-:Y:S01]  /*35f0*/  UTCHMMA gdesc[UR34], gdesc[UR36], tmem[UR8], tmem[UR20], idesc[UR21], UPT ;  /* 0x00ff1424220075ea */ /* 0x0005e2000b800008 */
[----:B------:R2:W-:Y:S01]  /*3600*/  UTCHMMA gdesc[UR30], gdesc[UR32], tmem[UR8], tmem[UR18], idesc[UR19], UPT ;  /* 0x00ff12201e0075ea */ /* 0x0005e2000b800008 */
[----:B------:R2:W-:Y:S01]  /*3610*/  UTCBAR [UR6], URZ ;  /* 0x000000ff060073e9 */ /* 0x0005e200080000ff */
[----:B------:R-:W-:Y:S01]  /*3620*/  UMOV UR17, UR14 ;  /* 0x0000000e00117c82 */ /* 0x000fe20008000000 */
[----:B------:R-:W-:Y:S05]  /*3630*/  BRA.U UP0, `(.L_x_62) ;  /* 0xfffffffd00507547 */ /* 0x000fea000b83ffff */
.L_x_59:
[----:B------:R-:W-:Y:S01]  /*3640*/  UIADD3 UR15, UPT, UPT, UR15, 0x1, URZ ;  /* 0x000000010f0f7890 */ /* 0x000fe2000fffe0ff */
[C---:B------:R-:W-:Y:S01]  /*3650*/  ISETP.NE.AND P0, PT, R10.reuse, 0x2, PT ;  /* 0x000000020a00780c */ /* 0x040fe20003f05270 */
[----:B------:R-:W-:Y:S02]  /*3660*/  UIADD3 UR7, UPT, UPT, UR7, 0xe0, URZ ;  /* 0x000000e007077890 */ /* 0x000fe4000fffe0ff */
[----:B------:R-:W-:Y:S01]  /*3670*/  UISETP.NE.AND UP0, UPT, UR15, 0x4, UPT ;  /* 0x000000040f00788c */ /* 0x000fe2000bf05270 */
[----:B-12---:R-:W-:Y:S02]  /*3680*/  SEL R0, RZ, 0x1, P0 ;  /* 0x00000001ff007807 */ /* 0x006fe40000000000 */
[----:B------:R-:W-:Y:S01]  /*3690*/  SEL R10, R10, RZ, P0 ;  /* 0x000000ff0a0a7207 */ /* 0x000fe20000000000 */
[----:B------:R-:W-:Y:S01]  /*36a0*/  USEL UR6, URZ, 0x1, UP0 ;  /* 0x00000001ff067887 */ /* 0x000fe20008000000 */
[----:B------:R-:W-:Y:S01]  /*36b0*/  LOP3.LUT R9, R9, R0, RZ, 0x3c, !PT ;  /* 0x0000000009097212 */ /* 0x000fe200078e3cff */
[----:B------:R-:W-:Y:S01]  /*36c0*/  USEL UR15, UR15, URZ, UP0 ;  /* 0x000000ff0f0f7287 */ /* 0x000fe20008000000 */
[----:B------:R1:W-:Y:S03]  /*36d0*/  UTCBAR [UR7], URZ ;  /* 0x000000ff070073e9 */ /* 0x0003e600080000ff */
[----:B------:R-:W-:Y:S01]  /*36e0*/  LOP3.LUT R11, R11, UR6, RZ, 0x3c, !PT ;  /* 0x000000060b0b7c12 */ /* 0x000fe2000f8e3cff */
[----:B------:R-:W-:Y:S07]  /*36f0*/  @P1 BRA `(.L_x_63) ;  /* 0xfffffff800a01947 */ /* 0x000fee000383ffff */
[----:B------:R-:W2:Y:S01]  /*3700*/  S2UR UR4, SR_CgaCtaId ;  /* 0x00000000000479c3 */ /* 0x000ea20000008800 */
[----:B------:R-:W-:Y:S01]  /*3710*/  ELECT P0, URZ, PT ;  /* 0x0000000000ff782f */ /* 0x000fe20003800000 */
[----:B------:R-:W-:Y:S01]  /*3720*/  IMAD.MOV.U32 R0, RZ, RZ, 0x1 ;  /* 0x00000001ff007424 */ /* 0x000fe200078e00ff */
[----:B------:R-:W-:Y:S01]  /*3730*/  UIADD3 UR5, UPT, UPT, UR5, 0x100, URZ ;  /* 0x0000010005057890 */ /* 0x000fe2000fffe0ff */
[----:B------:R-:W-:Y:S01]  /*3740*/  SHF.L.U32 R3, R11, 0x1f, RZ ;  /* 0x0000001f0b037819 */ /* 0x000fe200000006ff */
[----:B------:R-:W-:-:S03]  /*3750*/  UMOV UR6, 0x40 ;  /* 0x0000004000067882 */ /* 0x000fc60000000000 */
[----:B------:R-:W-:Y:S01]  /*3760*/  UVIRTCOUNT.DEALLOC.SMPOOL 0x80 ;  /* 0x000000800000784c */ /* 0x000fe20000000000 */
[----:B--2---:R-:W-:Y:S02]  /*3770*/  ULEA UR4, UR4, UR6, 0x18 ;  /* 0x0000000604047291 */ /* 0x004fe4000f8ec0ff */
[----:B------:R-:W-:-:S07]  /*3780*/  ULEA UR6, UR15, UR5, 0x3 ;  /* 0x000000050f067291 */ /* 0x000fce000f8e18ff */
[----:B------:R2:W-:Y:S02]  /*3790*/  @P0 STS.U8 [UR4+0x1c], R0 ;  /* 0x00001c00ff000988 */ /* 0x0005e40008000004 */
[----:B------:R-:W4:Y:S02]  /*37a0*/  SYNCS.PHASECHK.TRANS64.TRYWAIT P0, [UR6], R3 ;  /* 0x00000003ff0075a7 */ /* 0x000f240008001106 */
[----:B--2-4-:R-:W-:Y:S05]  /*37b0*/  @!P0 BRA `(.L_x_64) ;  /* 0x0000006c00908947 */ /* 0x014fea0003800000 */
.L_x_144:
[----:B-1----:R-:W-:-:S04]  /*37c0*/  UIADD3 UR7, UPT, UPT, UR15, 0x1, URZ ;  /* 0x000000010f077890 */ /* 0x002fc8000fffe0ff */
[----:B------:R-:W-:-:S04]  /*37d0*/  UISETP.NE.AND UP0, UPT, UR7, 0x4, UPT ;  /* 0x000000040700788c */ /* 0x000fc8000bf05270 */
[----:B------:R-:W-:Y:S02]  /*37e0*/  USEL UR8, URZ, 0x1, UP0 ;  /* 0x00000001ff087887 */ /* 0x000fe40008000000 */
[----:B------:R-:W-:-:S04]  /*37f0*/  USEL UR7, UR7, URZ, UP0 ;  /* 0x000000ff07077287 */ /* 0x000fc80008000000 */
[----:B------:R-:W-:Y:S01]  /*3800*/  ULEA UR6, UR7, UR5, 0x3 ;  /* 0x0000000507067291 */ /* 0x000fe2000f8e18ff */
[----:B------:R-:W-:-:S04]  /*3810*/  LOP3.LUT R2, R11, UR8, RZ, 0x3c, !PT ;  /* 0x000000080b027c12 */ /* 0x000fc8000f8e3cff */
[----:B--2---:R-:W-:-:S04]  /*3820*/  SHF.L.U32 R3, R2, 0x1f, RZ ;  /* 0x0000001f02037819 */ /* 0x004fc800000006ff */
[----:B------:R-:W1:Y:S02]  /*3830*/  SYNCS.PHASECHK.TRANS64.TRYWAIT P0, [UR6], R3 ;  /* 0x00000003ff0075a7 */ /* 0x000e640008001106 */
[----:B-1----:R-:W-:Y:S05]  /*3840*/  @!P0 BRA `(.L_x_65) ;  /* 0x0000006c00848947 */ /* 0x002fea0003800000 */
.L_x_146:
        /* <DEDUP_REMOVED lines=9> */
.L_x_148:
[----:B------:R-:W-:-:S04]  /*38e0*/  UIADD3 UR7, UPT, UPT, UR7, 0x1, URZ ;  /* 0x0000000107077890 */ /* 0x000fc8000fffe0ff */
[----:B------:R-:W-:-:S04]  /*38f0*/  UISETP.NE.AND UP0, UPT, UR7, 0x4, UPT ;  /* 0x000000040700788c */ /* 0x000fc8000bf05270 */
[----:B------:R-:W-:Y:S02]  /*3900*/  USEL UR6, URZ, 0x1, UP0 ;  /* 0x00000001ff067887 */ /* 0x000fe40008000000 */
[----:B------:R-:W-:-:S04]  /*3910*/  USEL UR7, UR7, URZ, UP0 ;  /* 0x000000ff07077287 */ /* 0x000fc80008000000 */
[----:B------:R-:W-:Y:S01]  /*3920*/  ULEA UR7, UR7, UR5, 0x3 ;  /* 0x0000000507077291 */ /* 0x000fe2000f8e18ff */
[----:B-1----:R-:W-:-:S04]  /*3930*/  LOP3.LUT R3, R2, UR6, RZ, 0x3c, !PT ;  /* 0x0000000602037c12 */ /* 0x002fc8000f8e3cff */
[----:B------:R-:W-:-:S04]  /*3940*/  SHF.L.U32 R3, R3, 0x1f, RZ ;  /* 0x0000001f03037819 */ /* 0x000fc800000006ff */
[----:B------:R-:W1:Y:S02]  /*3950*/  SYNCS.PHASECHK.TRANS64.TRYWAIT P0, [UR7], R3 ;  /* 0x00000003ff0075a7 */ /* 0x000e640008001107 */
[----:B-1----:R-:W-:Y:S05]  /*3960*/  @!P0 BRA `(.L_x_67) ;  /* 0x0000006c006c8947 */ /* 0x002fea0003800000 */
.L_x_150:
[----:B------:R-:W-:Y:S01]  /*3970*/  NOP ;  /* 0x0000000000007918 */ /* 0x000fe20000000000 */
[----:B-1----:R-:W1:Y:S01]  /*3980*/  LDS R0, [UR4+0x14] ;  /* 0x00001404ff007984 */ /* 0x002e620008000800 */
[----:B------:R-:W-:Y:S01]  /*3990*/  ULOP3.LUT UR6, UR16, 0xffff, URZ, 0xc0, !UPT ;  /* 0x0000ffff10067892 */ /* 0x000fe2000f8ec0ff */
[----:B------:R-:W-:Y:S01]  /*39a0*/  UMOV UR8, 0xffff ;  /* 0x0000ffff00087882 */ /* 0x000fe20000000000 */
[----:B------:R-:W-:Y:S02]  /*39b0*/  UMOV UR5, 0x1 ;  /* 0x0000000100057882 */ /* 0x000fe40000000000 */
[----:B------:R-:W-:-:S04]  /*39c0*/  USHF.R.U32.HI UR6, URZ, 0x5, UR6 ;  /* 0x00000005ff067899 */ /* 0x000fc80008011606 */
[----:B------:R-:W-:Y:S02]  /*39d0*/  USHF.L.U32 UR8, UR8, UR6, URZ ;  /* 0x0000000608087299 */ /* 0x000fe400080006ff */
[----:B------:R-:W-:-:S04]  /*39e0*/  USHF.L.U32 UR5, UR5, UR6, URZ ;  /* 0x0000000605057299 */ /* 0x000fc800080006ff */
[----:B-1----:R-:W-:-:S04]  /*39f0*/  LOP3.LUT R0, R0, UR8, RZ, 0xc0, !PT ;  /* 0x0000000800007c12 */ /* 0x002fc8000f8ec0ff */
[----:B------:R-:W-:-:S13]  /*3a00*/  ISETP.NE.AND P0, PT, R0, UR8, PT ;  /* 0x0000000800007c0c */ /* 0x000fda000bf05270 */
[----:B------:R-:W-:Y:S05]  /*3a10*/  @P0 BRA `(.L_x_68) ;  /* 0x0000000000580947 */ /* 0x000fea0003800000 */
[----:B------:R-:W1:Y:S02]  /*3a20*/  LDS R0, [UR4+0x18] ;  /* 0x00001804ff007984 */ /* 0x000e640008000800 */
[----:B-1----:R-:W-:-:S04]  /*3a30*/  LOP3.LUT R0, R0, UR5, RZ, 0xc0, !PT ;  /* 0x0000000500007c12 */ /* 0x002fc8000f8ec0ff */
[----:B------:R-:W-:-:S13]  /*3a40*/  ISETP.NE.AND P0, PT, R0, UR5, PT ;  /* 0x0000000500007c0c */ /* 0x000fda000bf05270 */
[----:B------:R-:W-:Y:S05]  /*3a50*/  @P0 BRA `(.L_x_69) ;  /* 0x00000000003c0947 */ /* 0x000fea0003800000 */
[----:B------:R-:W1:Y:S01]  /*3a60*/  S2R R2, SR_LANEID ;  /* 0x0000000000027919 */ /* 0x000e620000000000 */
[----:B------:R-:W-:Y:S01]  /*3a70*/  ULOP3.LUT UR8, URZ, UR8, URZ, 0x33, !UPT ;  /* 0x00000008ff087292 */ /* 0x000fe2000f8e33ff */
[----:B------:R-:W-:Y:S01]  /*3a80*/  LOP3.LUT R4, RZ, UR5, RZ, 0x33, !PT ;  /* 0x00000005ff047c12 */ /* 0x000fe2000f8e33ff */
[----:B------:R-:W-:Y:S02]  /*3a90*/  VOTEU.ANY UR7, UPT, PT ;  /* 0x0000000000077886 */ /* 0x000fe400038e0100 */
[----:B------:R-:W-:Y:S01]  /*3aa0*/  UFLO.U32 UR7, UR7 ;  /* 0x00000007000772bd */ /* 0x000fe200080e0000 */
[----:B------:R-:W2:Y:S01]  /*3ab0*/  REDUX UR5, R4 ;  /* 0x00000000040573c4 */ /* 0x000ea20000000000 */
[----:B------:R-:W-:-:S06]  /*3ac0*/  IMAD.U32 R0, RZ, RZ, UR8 ;  /* 0x00000008ff007e24 */ /* 0x000fcc000f8e00ff */
[----:B------:R4:W-:Y:S01]  /*3ad0*/  UTCATOMSWS.AND URZ, UR8 ;  /* 0x0000000800ff79e3 */ /* 0x0009e20008000000 */
[----:B------:R-:W3:Y:S01]  /*3ae0*/  REDUX UR6, R0 ;  /* 0x00000000000673c4 */ /* 0x000ee20000000000 */
[----:B-1----:R-:W-:Y:S01]  /*3af0*/  ISETP.EQ.U32.AND P0, PT, R2, UR7, PT ;  /* 0x0000000702007c0c */ /* 0x002fe2000bf02070 */
[----:B--2---:R-:W-:Y:S01]  /*3b00*/  IMAD.U32 R2, RZ, RZ, UR5 ;  /* 0x00000005ff027e24 */ /* 0x004fe2000f8e00ff */
[----:B---3--:R-:W-:-:S11]  /*3b10*/  MOV R3, UR6 ;  /* 0x0000000600037c02 */ /* 0x008fd60008000f00 */
[----:B------:R4:W-:Y:S04]  /*3b20*/  @P0 ATOMS.AND RZ, [UR4+0x14], R3 ;  /* 0x00001403ffff098c */ /* 0x0009e8000a800004 */
[----:B------:R4:W-:Y:S01]  /*3b30*/  @P0 ATOMS.AND RZ, [UR4+0x18], R2 ;  /* 0x00001802ffff098c */ /* 0x0009e2000a800004 */
[----:B------:R-:W-:Y:S05]  /*3b40*/  BRA `(.L_x_70) ;  /* 0x0000000000147947 */ /* 0x000fea0003800000 */
.L_x_69:
[----:B------:R-:W-:Y:S02]  /*3b50*/  MOV R2, 0x3b70 ;  /* 0x00003b7000027802 */ /* 0x000fe40000000f00 */
[----:B---3-5:R-:W-:Y:S05]  /*3b60*/  CALL.REL.NOINC `($__internal_0_$__cuda_sm10x_tcgen05_guardrail_trap_col_being_dealloced_not_returned_by_alloc) ;  /* 0x0000006c00cc7944 */ /* 0x028fea0003c00000 */
[----:B------:R-:W-:Y:S05]  /*3b70*/  BRA `(.L_x_70) ;  /* 0x0000000000087947 */ /* 0x000fea0003800000 */
.L_x_68:
[----:B------:R-:W-:Y:S02]  /*3b80*/  MOV R2, 0x3ba0 ;  /* 0x00003ba000027802 */ /* 0x000fe40000000f00 */
[----:B---3-5:R-:W-:Y:S05]  /*3b90*/  CALL.REL.NOINC `($__internal_2_$__cuda_sm10x_tcgen05_guardrail_trap_unallocated_columns_being_dealloced) ;  /* 0x0000006c00d87944 */ /* 0x028fea0003c00000 */
.L_x_70:
[----:B------:R-:W-:Y:S01]  /*3ba0*/  NOP ;  /* 0x0000000000007918 */ /* 0x000fe20000000000 */
[----:B----4-:R-:W-:Y:S05]  /*3bb0*/  EXIT ;  /* 0x000000000000794d */ /* 0x010fea0003800000 */
.L_x_52:
[----:B------:R-:W-:-:S09]  /*3bc0*/  UISETP.NE.OR UP3, UPT, UR8, 0x3, UP3 ;  /* 0x000000030800788c */ /* 0x000fd20009f65670 */
[----:B------:R-:W-:Y:S05]  /*3bd0*/  BRA.U UP3, `(.L_x_71) ;  /* 0x0000000d03b07547 */ /* 0x000fea000b800000 */
[----:B------:R-:W1:Y:S01]  /*3be0*/  LDC R0, c[0x0][0xb30] ;  /* 0x0002cc00ff007b82 */ /* 0x000e620000000800 */
[----:B------:R-:W2:Y:S01]  /*3bf0*/  LDCU.64 UR8, c[0x0][0x888] ;  /* 0x00011100ff0877ac */ /* 0x000ea20008000a00 */
[----:B------:R-:W-:Y:S02]  /*3c00*/  HFMA2 R29, -RZ, RZ, 0, 0 ;  /* 0x00000000ff1d7431 */ /* 0x000fe400000001ff */
[----:B------:R-:W-:Y:S01]  /*3c10*/  IMAD.MOV.U32 R31, RZ, RZ, 0x1 ;  /* 0x00000001ff1f7424 */ /* 0x000fe200078e00ff */
[----:B------:R-:W-:Y:S01]  /*3c20*/  MOV R27, 0x2000 ;  /* 0x00002000001b7802 */ /* 0x000fe20000000f00 */
[----:B------:R-:W4:Y:S01]  /*3c30*/  LDCU.64 UR6, c[0x0][0x890] ;  /* 0x00011200ff0677ac */ /* 0x000f220008000a00 */
[----:B------:R-:W-:Y:S01]  /*3c40*/  IMAD.MOV.U32 R30, RZ, RZ, RZ ;  /* 0x000000ffff1e7224 */ /* 0x000fe200078e00ff */
[----:B------:R-:W3:Y:S01]  /*3c50*/  LDC R25, c[0x0][0x370] ;  /* 0x0000dc00ff197b82 */ /* 0x000ee20000000800 */
[----:B------:R-:W-:Y:S01]  /*3c60*/  UMOV UR13, 0x400 ;  /* 0x00000400000d7882 */ /* 0x000fe20000000000 */
[----:B------:R-:W-:-:S02]  /*3c70*/  UPLOP3.LUT UP1, UPT, UPT, UPT, UPT, 0x40, 0x4 ;  /* 0x000000000004789c */ /* 0x000fc40003f2e870 */
[----:B------:R-:W-:Y:S01]  /*3c80*/  ULEA UR13, UR4, UR13, 0x18 ;  /* 0x0000000d040d7291 */ /* 0x000fe2000f8ec0ff */
[----:B------:R-:W-:-:S03]  /*3c90*/  UMOV UR14, URZ ;  /* 0x000000ff000e7c82 */ /* 0x000fc60008000000 */
[----:B------:R-:W3:Y:S01]  /*3ca0*/  LDC R2, c[0x0][0xb0c] ;  /* 0x0002c300ff027b82 */ /* 0x000ee20000000800 */
[----:B--2---:R-:W-:Y:S02]  /*3cb0*/  UISETP.NE.U32.AND UP3, UPT, UR8, URZ, UPT ;  /* 0x000000ff0800728c */ /* 0x004fe4000bf65070 */
[----:B----4-:R-:W-:-:S05]  /*3cc0*/  UISETP.NE.U32.AND UP5, UPT, UR6, URZ, UPT ;  /* 0x000000ff0600728c */ /* 0x010fca000bfa5070 */
[----:B------:R-:W2:Y:S01]  /*3cd0*/  LDC R24, c[0x0][0xb20] ;  /* 0x0002c800ff187b82 */ /* 0x000ea20000000800 */
[----:B-1----:R-:W-:Y:S01]  /*3ce0*/  ISETP.NE.AND P1, PT, R0, 0x1, PT ;  /* 0x000000010000780c */ /* 0x002fe20003f25270 */
[----:B------:R-:W-:Y:S02]  /*3cf0*/  UISETP.NE.AND.EX UP3, UPT, UR9, URZ, UPT, UP3 ;  /* 0x000000ff0900728c */ /* 0x000fe4000bf65330 */
[----:B------:R-:W-:-:S04]  /*3d00*/  UISETP.NE.AND.EX UP5, UPT, UR7, URZ, UPT, UP5 ;  /* 0x000000ff0700728c */ /* 0x000fc8000bfa5350 */
[----:B------:R-:W1:Y:S08]  /*3d10*/  LDC.64 R32, c[0x0][0x348] ;  /* 0x0000d200ff207b82 */ /* 0x000e700000000a00 */
[----:B------:R-:W4:Y:S08]  /*3d20*/  LDC.64 R16, c[0x0][0xb10] ;  /* 0x0002c400ff107b82 */ /* 0x000f300000000a00 */
[----:B------:R-:W1:Y:S08]  /*3d30*/  LDC.64 R6, c[0x0][0xb18] ;  /* 0x0002c600ff067b82 */ /* 0x000e700000000a00 */
[----:B------:R-:W1:Y:S08]  /*3d40*/  LDC.64 R4, c[0x0][0xb28] ;  /* 0x0002ca00ff047b82 */ /* 0x000e700000000a00 */
[----:B--23--:R-:W1:Y:S02]  /*3d50*/  LDC R26, c[0x0][0x374] ;  /* 0x0000dd00ff1a7b82 */ /* 0x00ce640000000800 */
.L_x_80:
[C---:B------:R-:W-:Y:S02]  /*3d60*/  LEA R0, R30.reuse, UR13, 0x3 ;  /* 0x0000000d1e007c11 */ /* 0x040fe4000f8e18ff */
[----:B------:R-:W-:Y:S02]  /*3d70*/  SHF.L.U32 R3, R29, 0x1f, RZ ;  /* 0x0000001f1d037819 */ /* 0x000fe400000006ff */
[----:B------:R-:W-:Y:S02]  /*3d80*/  LEA R20, R30, UR13, 0x4 ;  /* 0x0000000d1e147c11 */ /* 0x000fe4000f8e20ff */
[----:B--2---:R-:W2:Y:S02]  /*3d90*/  SYNCS.PHASECHK.TRANS64.TRYWAIT P0, [R0+URZ+0xc0], R3 ;  /* 0x0000c003000075a7 */ /* 0x004ea400080011ff */
[----:B--2---:R-:W-:Y:S05]  /*3da0*/  @!P0 BRA `(.L_x_72) ;  /* 0x0000006800748947 */ /* 0x004fea0003800000 */
.L_x_151:
[----:B------:R-:W-:Y:S01]  /*3db0*/  ISETP.GE.AND P0, PT, R94, 0x1, PT ;  /* 0x000000015e00780c */ /* 0x000fe20003f06270 */
[----:B------:R-:W3:Y:S01]  /*3dc0*/  LDS.128 R20, [R20+0x150] ;  /* 0x0001500014147984 */ /* 0x000ee20000000c00 */
[----:B--2---:R-:W-:Y:S01]  /*3dd0*/  VIADD R0, R0, 0xd0 ;  /* 0x000000d000007836 */ /* 0x004fe20000000000 */
[----:B------:R-:W-:Y:S01]  /*3de0*/  @!PT LDS RZ, [RZ] ;  /* 0x00000000fffff984 */ /* 0x000fe20000000800 */
[----:B------:R-:W-:Y:S01]  /*3df0*/  @!PT LDS RZ, [RZ] ;  /* 0x00000000fffff984 */ /* 0x000fe20000000800 */
[----:B------:R-:W-:Y:S01]  /*3e00*/  @!PT LDS RZ, [RZ] ;  /* 0x00000000fffff984 */ /* 0x000fe20000000800 */
[----:B------:R-:W-:Y:S01]  /*3e10*/  @!PT LDS RZ, [RZ] ;  /* 0x00000000fffff984 */ /* 0x000fe20000000800 */
[----:B------:R2:W-:Y:S06]  /*3e20*/  MEMBAR.ALL.CTA ;  /* 0x0000000000007992 */ /* 0x0005ec0000008000 */
[----:B--2---:R-:W2:Y:S01]  /*3e30*/  FENCE.VIEW.ASYNC.S ;  /* 0x00000000000073c6 */ /* 0x004ea20000000000 */
[----:B------:R-:W-:Y:S04]  /*3e40*/  PRMT R0, RZ, 0x654, R0 ;  /* 0x00000654ff007816 */ /* 0x000fe80000000000 */
[----:B--2---:R2:W-:Y:S01]  /*3e50*/  SYNCS.ARRIVE.TRANS64.RED.A1T0 RZ, [R0+URZ], RZ ;  /* 0x000000ff00ff79a7 */ /* 0x0045e200081004ff */
[----:B---3--:R-:W-:Y:S11]  /*3e60*/  LOP3.LUT P3, RZ, R22, 0x1, RZ, 0xc0, !PT ;  /* 0x0000000116ff7812 */ /* 0x008ff6000786c0ff */
[----:B------:R-:W-:Y:S02]  /*3e70*/  @!UPT UIADD3 URZ, UPT, UPT, URZ, URZ, URZ ;  /* 0x000000fffffff290 */ /* 0x000fe4000fffe0ff */
[----:B------:R-:W-:Y:S02]  /*3e80*/  @P3 MOV R13, R20 ;  /* 0x00000014000d3202 */ /* 0x000fe40000000f00 */
[----:B------:R-:W-:Y:S01]  /*3e90*/  @P3 LOP3.LUT R8, R21, 0xffff, RZ, 0xc0, !PT ;  /* 0x0000ffff15083812 */ /* 0x000fe200078ec0ff */
[----:B--2---:R-:W-:Y:S06]  /*3ea0*/  @!P0 BRA `(.L_x_73) ;  /* 0x0000000000a48947 */ /* 0x004fec0003800000 */
[----:B-1----:R-:W-:Y:S01]  /*3eb0*/  IMAD.HI.U32 R35, R26, R7, RZ ;  /* 0x000000071a237227 */ /* 0x002fe200078e00ff */
[----:B------:R-:W-:Y:S02]  /*3ec0*/  ISETP.NE.AND P0, PT, R6, 0x1, PT ;  /* 0x000000010600780c */ /* 0x000fe40003f05270 */
[----:B------:R-:W-:Y:S01]  /*3ed0*/  ISETP.NE.AND P2, PT, R94, 0x1, PT ;  /* 0x000000015e00780c */ /* 0x000fe20003f45270 */
[----:B----4-:R-:W-:Y:S01]  /*3ee0*/  IMAD.HI.U32 R34, R25, R16, RZ ;  /* 0x0000001019227227 */ /* 0x010fe200078e00ff */
[----:B------:R-:W-:Y:S02]  /*3ef0*/  SHF.R.U32.HI R35, RZ, R24, R35 ;  /* 0x00000018ff237219 */ /* 0x000fe40000011623 */
[----:B------:R-:W-:Y:S01]  /*3f00*/  ISETP.NE.AND P4, PT, R2, 0x1, PT ;  /* 0x000000010200780c */ /* 0x000fe20003f85270 */
[----:B------:R-:W-:Y:S01]  /*3f10*/  IMAD.HI.U32 R36, R13, R16, RZ ;  /* 0x000000100d247227 */ /* 0x000fe200078e00ff */
[----:B------:R-:W-:Y:S02]  /*3f20*/  SHF.R.U32.HI R34, RZ, R17, R34 ;  /* 0x00000011ff227219 */ /* 0x000fe40000011622 */
[----:B------:R-:W-:Y:S01]  /*3f30*/  SEL R3, R26, R35, !P0 ;  /* 0x000000231a037207 */ /* 0x000fe20004000000 */
[C---:B------:R-:W-:Y:S01]  /*3f40*/  IMAD.HI.U32 R35, R8.reuse, R7, RZ ;  /* 0x0000000708237227 */ /* 0x040fe200078e00ff */
[----:B------:R-:W-:Y:S02]  /*3f50*/  SEL R11, R25, R34, !P4 ;  /* 0x00000022190b7207 */ /* 0x000fe40006000000 */
[----:B------:R-:W-:Y:S01]  /*3f60*/  SHF.R.U32.HI R36, RZ, R17, R36 ;  /* 0x00000011ff247219 */ /* 0x000fe20000011624 */
[----:B------:R-:W-:Y:S01]  /*3f70*/  IMAD.HI.U32 R38, R3, R4, RZ ;  /* 0x0000000403267227 */ /* 0x000fe200078e00ff */
[----:B------:R-:W-:Y:S03]  /*3f80*/  SHF.R.U32.HI R35, RZ, R24, R35 ;  /* 0x00000018ff237219 */ /* 0x000fe60000011623 */
[----:B------:R-:W-:Y:S01]  /*3f90*/  IMAD.HI.U32 R34, R11, R4, RZ ;  /* 0x000000040b227227 */ /* 0x000fe200078e00ff */
[----:B------:R-:W-:Y:S02]  /*3fa0*/  @P2 SHF.R.U32.HI R3, RZ, R5, R38 ;  /* 0x00000005ff032219 */ /* 0x000fe40000011626 */
[----:B------:R-:W-:Y:S02]  /*3fb0*/  SEL R9, R8, R35, !P0 ;  /* 0x0000002308097207 */ /* 0x000fe40004000000 */
[----:B------:R-:W-:Y:S01]  /*3fc0*/  @P2 SHF.R.U32.HI R11, RZ, R5, R34 ;  /* 0x00000005ff0b2219 */ /* 0x000fe20000011622 */
[C---:B------:R-:W-:Y:S01]  /*3fd0*/  IMAD R10, R94.reuse, R3, RZ ;  /* 0x000000035e0a7224 */ /* 0x040fe200078e02ff */
[----:B------:R-:W-:Y:S01]  /*3fe0*/  SEL R3, R13, R36, !P4 ;  /* 0x000000240d037207 */ /* 0x000fe20006000000 */
[C---:B------:R-:W-:Y:S03]  /*3ff0*/  IMAD.HI.U32 R14, R9.reuse, R4, RZ ;  /* 0x00000004090e7227 */ /* 0x040fe600078e00ff */
[----:B------:R-:W-:Y:S01]  /*4000*/  ISETP.GE.AND P0, PT, R9, R10, PT ;  /* 0x0000000a0900720c */ /* 0x000fe20003f06270 */
[C---:B------:R-:W-:Y:S01]  /*4010*/  IMAD R12, R94.reuse, R11, RZ ;  /* 0x0000000b5e0c7224 */ /* 0x040fe200078e02ff */
[-C--:B------:R-:W-:Y:S04]  /*4020*/  SHF.R.U32.HI R14, RZ, R5.reuse, R14 ;  /* 0x00000005ff0e7219 */ /* 0x080fe8000001160e */
[----:B------:R-:W-:Y:S02]  /*4030*/  ISETP.GE.OR P0, PT, R3, R12, P0 ;  /* 0x0000000c0300720c */ /* 0x000fe40000706670 */
[----:B------:R-:W-:Y:S05]  /*4040*/  SEL R15, R9, R14, !P2 ;  /* 0x0000000e090f7207 */ /* 0x000fea0005000000 */
[----:B------:R-:W-:Y:S04]  /*4050*/  IMAD.MOV R14, RZ, RZ, -R15 ;  /* 0x000000ffff0e7224 */ /* 0x000fe800078e0a0f */
[----:B------:R-:W-:Y:S02]  /*4060*/  IMAD R14, R94, R14, R9 ;  /* 0x0000000e5e0e7224 */ /* 0x000fe400078e0209 */
[C---:B------:R-:W-:Y:S05]  /*4070*/  @!P0 IMAD.HI.U32 R10, R3.reuse, R4, RZ ;  /* 0x00000004030a8227 */ /* 0x040fea00078e00ff */
[----:B------:R-:W-:Y:S04]  /*4080*/  @!P0 SHF.R.U32.HI R10, RZ, R5, R10 ;  /* 0x00000005ff0a8219 */ /* 0x000fe8000001160a */
[----:B------:R-:W-:Y:S01]  /*4090*/  @!P0 SEL R0, R3, R10, !P2 ;  /* 0x0000000a03008207 */ /* 0x000fe20005000000 */
[----:B------:R-:W-:Y:S03]  /*40a0*/  IMAD.MOV R10, RZ, RZ, -R3 ;  /* 0x000000ffff0a7224 */ /* 0x000fe600078e0a03 */
[----:B------:R-:W-:Y:S01]  /*40b0*/  @!P0 IADD3 R15, PT, PT, R15, -R0, RZ ;  /* 0x800000000f0f8210 */ /* 0x000fe20007ffe0ff */
[----:B------:R-:W-:Y:S01]  /*40c0*/  @!P0 IMAD R0, R11, R14, R0 ;  /* 0x0000000e0b008224 */ /* 0x000fe200078e0200 */
[----:B------:R-:W-:Y:S01]  /*40d0*/  IADD3 R11, PT, PT, -R9, RZ, RZ ;  /* 0x000000ff090b7210 */ /* 0x000fe20007ffe1ff */
[----:B------:R-:W-:Y:S02]  /*40e0*/  IMAD R13, R2, R10, R13 ;  /* 0x0000000a020d7224 */ /* 0x000fe400078e020d */
[----:B------:R-:W-:Y:S02]  /*40f0*/  @!P0 IMAD R9, R15, R94, R3 ;  /* 0x0000005e0f098224 */ /* 0x000fe400078e0203 */
[----:B------:R-:W-:Y:S02]  /*4100*/  @!P0 IMAD.MOV.U32 R3, RZ, RZ, R0 ;  /* 0x000000ffff038224 */ /* 0x000fe400078e0000 */
[----:B------:R-:W-:Y:S02]  /*4110*/  IMAD R8, R6, R11, R8 ;  /* 0x0000000b06087224 */ /* 0x000fe400078e0208 */
[----:B------:R-:W-:Y:S02]  /*4120*/  IMAD R13, R3, R2, R13 ;  /* 0x00000002030d7224 */ /* 0x000fe400078e020d */
[----:B------:R-:W-:Y:S02]  /*4130*/  IMAD R8, R9, R6, R8 ;  /* 0x0000000609087224 */ /* 0x000fe400078e0208 */
.L_x_73:
[----:B------:R-:W-:Y:S05]  /*4140*/  BRA.U UP1, `(.L_x_74) ;  /* 0x0000000101107547 */ /* 0x000fea000b800000 */
[----:B------:R-:W-:Y:S04]  /*4150*/  MOV R0, UR5 ;  /* 0x0000000500007c02 */ /* 0x000fe80008000f00 */
[----:B------:R-:W-:Y:S04]  /*4160*/  SHF.L.U32 R3, R0, 0x1f, RZ ;  /* 0x0000001f00037819 */ /* 0x000fe800000006ff */
[----:B------:R-:W2:Y:S02]  /*4170*/  SYNCS.PHASECHK.TRANS64.TRYWAIT P0, [UR13+0xb8], R3 ;  /* 0x0000b803ff0075a7 */ /* 0x000ea4000800110d */
[----:B--2---:R-:W-:Y:S05]  /*4180*/  @!P0 BRA `(.L_x_75) ;  /* 0x0000006400908947 */ /* 0x004fea0003800000 */
.L_x_74:
[----:B------:R-:W-:Y:S02]  /*4190*/  R2UR UR11, R19 ;  /* 0x00000000130b72ca */ /* 0x000fe400000e0000 */
[----:B------:R-:W-:Y:S02]  /*41a0*/  R2UR UR10, R18 ;  /* 0x00000000120a72ca */ /* 0x000fe400000e0000 */
[----:B------:R-:W-:Y:S04]  /*41b0*/  ISETP.NE.U32.AND P2, PT, RZ, UR6, PT ;  /* 0x00000006ff007c0c */ /* 0x000fe8000bf45070 */
[----:B------:R-:W-:Y:S05]  /*41c0*/  ISETP.NE.AND.EX P2, PT, RZ, UR7, PT, P2 ;  /* 0x00000007ff007c0c */ /* 0x000fea000bf45320 */
[----:B------:R-:W-:Y:S02]  /*41d0*/  USHF.L.U32 UR11, UR11, 0x7, URZ ;  /* 0x000000070b0b7899 */ /* 0x000fe400080006ff */
[----:B------:R-:W-:Y:S01]  /*41e0*/  USHF.L.U32 UR10, UR10, 0x6, URZ ;  /* 0x000000060a0a7899 */ /* 0x000fe200080006ff */
[----:B------:R-:W-:Y:S11]  /*41f0*/  BRA.U !UP5, `(.L_x_76) ;  /* 0x000000010d347547 */ /* 0x000ff6000b800000 */
[----:B------:R-:W-:Y:S01]  /*4200*/  UPLOP3.LUT UP0, UPT, UPT, UPT, UP3, 0x80, 0x8 ;  /* 0x000000000008789c */ /* 0x000fe20003f0f030 */
[----:B--2---:R-:W-:Y:S02]  /*4210*/  HFMA2 R0, -RZ, RZ, 0, 5.9604644775390625e-08 ;  /* 0x00000001ff007431 */ /* 0x004fe400000001ff */
[----:B------:R-:W-:Y:S03]  /*4220*/  IMAD.MOV.U32 R69, RZ, RZ, 0x1 ;  /* 0x00000001ff457424 */ /* 0x000fe600078e00ff */
[----:B------:R-:W-:Y:S05]  /*4230*/  PLOP3.LUT P0, PT, PT, PT, UP0, 0x80, 0x8 ;  /* 0x000000000008781c */ /* 0x000fea0003f0f008 */
[----:B------:R-:W2:Y:S01]  /*4240*/  @UP0 LDCU.64 UR16, c[0x0][0x888] ;  /* 0x00011100ff1007ac */ /* 0x000ea20008000a00 */
[----:B------:R-:W-:Y:S07]  /*4250*/  @UP0 UIMAD UR8, UR36, UR6, URZ ;  /* 0x00000006240802a4 */ /* 0x000fee000f8e02ff */
[----:B------:R-:W-:Y:S01]  /*4260*/  @!P0 PRMT R69, R0, 0x7610, R69 ;  /* 0x0000761000458816 */ /* 0x000fe20000000045 */
[----:B--2---:R-:W-:Y:S03]  /*4270*/  @UP0 UIMAD.WIDE UR16, UR8, 0x4, UR16 ;  /* 0x00000004081008a5 */ /* 0x004fe6000f8e0210 */
[----:B------:R-:W2:Y:S03]  /*4280*/  @!UP0 LDCU UR8, c[0x0][0x880] ;  /* 0x00011000ff0887ac */ /* 0x000ea60008000800 */
[----:B------:R-:W-:Y:S01]  /*4290*/  IMAD.U32 R10, RZ, RZ, UR16 ;  /* 0x00000010ff0a7e24 */ /* 0x000fe2000f8e00ff */
[----:B------:R-:W-:Y:S05]  /*42a0*/  MOV R11, UR17 ;  /* 0x00000011000b7c02 */ /* 0x000fea0008000f00 */
[----:B-----5:R3:W5:Y:S02]  /*42b0*/  @P0 LDG.E R61, desc[UR38][R10.64] ;  /* 0x000000260a3d0981 */ /* 0x020764000c1e1900 */
[----:B--23--:R-:W-:Y:S07]  /*42c0*/  @!P0 IMAD.U32 R61, RZ, RZ, UR8 ;  /* 0x00000008ff3d8e24 */ /* 0x00cfee000f8e00ff */
.L_x_76:
[----:B-----5:R-:W-:Y:S01]  /*42d0*/  @!P2 FSETP.EQ.AND P0, PT, R61, RZ, PT ;  /* 0x000000ff3d00a20b */ /* 0x020fe20003f02000 */
[----:B------:R-:W-:Y:S01]  /*42e0*/  @!UPT UIADD3 URZ, UPT, UPT, URZ, URZ, URZ ;  /* 0x000000fffffff290 */ /* 0x000fe2000fffe0ff */
[----:B------:R-:W-:Y:S11]  /*42f0*/  @!P2 BRA `(.L_x_77) ;  /* 0x000000000014a947 */ /* 0x000ff60003800000 */
[----:B------:R-:W-:Y:S02]  /*4300*/  LOP3.LUT P2, RZ, R69, 0xff, RZ, 0xc0, !PT ;  /* 0x000000ff45ff7812 */ /* 0x000fe4000784c0ff */
[----:B------:R-:W-:Y:S04]  /*4310*/  PLOP3.LUT P0, PT, PT, PT, UP0, 0x80, 0x8 ;  /* 0x000000000008781c */ /* 0x000fe80003f0f008 */
[----:B------:R-:W-:Y:S07]  /*4320*/  PLOP3.LUT P0, PT, P0, PT, PT, 0x8, 0x80 ;  /* 0x000000000080781c */ /* 0x000fee000070e170 */
[----:B------:R-:W-:Y:S11]  /*4330*/  @P2 FSETP.EQ.AND P0, PT, R61, RZ, PT ;  /* 0x000000ff3d00220b */ /* 0x000ff60003f02000 */
[----:B------:R-:W-:Y:S02]  /*4340*/  @!UPT UIADD3 URZ, UPT, UPT, URZ, URZ, URZ ;  /* 0x000000fffffff290 */ /* 0x000fe4000fffe0ff */
.L_x_77:
[----:B------:R-:W-:Y:S01]  /*4350*/  ULEA UR16, UR14, UR13, 0x3 ;  /* 0x0000000d0e107291 */ /* 0x000fe2000f8e18ff */
[----:B--2---:R-:W-:Y:S02]  /*4360*/  SHF.L.U32 R3, R31, 0x1f, RZ ;  /* 0x0000001f1f037819 */ /* 0x004fe400000006ff */
[----:B------:R-:W-:Y:S04]  /*4370*/  ELECT P4, URZ, PT ;  /* 0x0000000000ff782f */ /* 0x000fe80003880000 */
[----:B------:R-:W-:Y:S02]  /*4380*/  PLOP3.LUT P4, PT, P0, P4, PT, 0xf2, 0x2f ;  /* 0x00000000002f781c */ /* 0x000fe40000789e72 */
[----:B------:R-:W2:Y:S11]  /*4390*/  SYNCS.PHASECHK.TRANS64.TRYWAIT P2, [UR16+0x98], R3 ;  /* 0x00009803ff0075a7 */ /* 0x000eb60008041110 */
[----:B-1----:R-:W-:Y:S05]  /*43a0*/  @!P4 IADD3 R18, P0, PT, R32, 0x580, RZ ;  /* 0x000005802012c810 */ /* 0x002fea0007f1e0ff */
[----:B------:R-:W-:Y:S01]  /*43b0*/  @!P4 IMAD.X R12, RZ, RZ, R33, P0 ;  /* 0x000000ffff0cc224 */ /* 0x000fe200000e0621 */
[----:B--2---:R-:W-:Y:S07]  /*43c0*/  @!P2 BRA `(.L_x_78) ;  /* 0x000000640018a947 */ /* 0x004fee0003800000 */
.L_x_154:
[----:B------:R-:W2:Y:S01]  /*43d0*/  LDC.64 R14, c[0x0][0xb10] ;  /* 0x0002c400ff0e7b82 */ /* 0x000ea20000000a00 */
[----:B------:R-:W-:Y:S01]  /*43e0*/  @!P4 R2UR UR8, R12 ;  /* 0x000000000c08c2ca */ /* 0x000fe200000e0000 */
[----:B------:R-:W-:Y:S01]  /*43f0*/  VOTEU.ALL UP2, P4 ;  /* 0x0000000000ff7886 */ /* 0x000fe20002040000 */
[----:B------:R-:W-:Y:S01]  /*4400*/  @!P4 R2UR UR9, R18 ;  /* 0x000000001209c2ca */ /* 0x000fe200000e0000 */
[----:B------:R-:W-:Y:S01]  /*4410*/  VOTEU.ALL UP1, P4 ;  /* 0x0000000000ff7886 */ /* 0x000fe20002020000 */
[----:B------:R-:W-:Y:S03]  /*4420*/  UMOV UR22, 0x0 ;  /* 0x0000000000167882 */ /* 0x000fe60000000000 */
[----:B------:R-:W3:Y:S01]  /*4430*/  LDC.64 R10, c[0x0][0xb18] ;  /* 0x0002c600ff0a7b82 */ /* 0x000ee20000000a00 */
[----:B------:R-:W-:Y:S01]  /*4440*/  UMOV UR23, 0x10000000 ;  /* 0x1000000000177882 */ /* 0x000fe20000000000 */
[----:B------:R-:W-:Y:S01]  /*4450*/  UMOV UR12, UR36 ;  /* 0x00000024000c7c82 */ /* 0x000fe20008000000 */
[----:B------:R-:W-:Y:S01]  /*4460*/  UIADD3 UR15, UPT, UPT, UR14, 0x1, URZ ;  /* 0x000000010e0f7890 */ /* 0x000fe2000fffe0ff */
[----:B------:R-:W-:Y:S01]  /*4470*/  @P3 SHF.R.U32.HI R28, RZ, 0x10, R21 ;  /* 0x00000010ff1c3819 */ /* 0x000fe20000011615 */
[----:B------:R-:W-:Y:S03]  /*4480*/  VIADD R30, R30, 0x1 ;  /* 0x000000011e1e7836 */ /* 0x000fe60000000000 */
[----:B-1----:R-:W1:Y:S01]  /*4490*/  @!P1 LDC R0, c[0x0][0xb20] ;  /* 0x0002c800ff009b82 */ /* 0x002e620000000800 */
[----:B------:R-:W-:Y:S01]  /*44a0*/  UISETP.NE.AND UP4, UPT, UR15, 0x3, UPT ;  /* 0x000000030f00788c */ /* 0x000fe2000bf85270 */
[----:B------:R-:W-:Y:S01]  /*44b0*/  IMAD.U32 R19, RZ, RZ, UR8 ;  /* 0x00000008ff137e24 */ /* 0x000fe2000f8e00ff */
[----:B------:R-:W-:Y:S05]  /*44c0*/  @!UP2 ULEA UR8, UR14, UR13, 0xd ;  /* 0x0000000d0e08a291 */ /* 0x000fea000f8e68ff */
[----:B------:R-:W5:Y:S01]  /*44d0*/  @!P1 LDC R3, c[0x0][0xb0c] ;  /* 0x0002c300ff039b82 */ /* 0x000f620000000800 */
[----:B------:R-:W-:Y:S01]  /*44e0*/  IMAD.U32 R18, RZ, RZ, UR9 ;  /* 0x00000009ff127e24 */ /* 0x000fe2000f8e00ff */
[----:B------:R-:W-:Y:S01]  /*44f0*/  UIADD3 UR9, UPT, UPT, UR16, 0x80, URZ ;  /* 0x0000008010097890 */ /* 0x000fe2000fffe0ff */
[----:B------:R-:W-:Y:S01]  /*4500*/  @!P4 R2UR UR21, R19 ;  /* 0x000000001315c2ca */ /* 0x000fe200000e0000 */
[----:B------:R-:W-:Y:S02]  /*4510*/  @!UP2 UIADD3 UR8, UPT, UPT, UR8, 0x200, URZ ;  /* 0x000002000808a890 */ /* 0x000fe4000fffe0ff */
[----:B------:R-:W-:Y:S01]  /*4520*/  @!P4 R2UR UR20, R18 ;  /* 0x000000001214c2ca */ /* 0x000fe200000e0000 */
[----:B------:R-:W-:Y:S01]  /*4530*/  @!P4 IMAD.MOV.U32 R18, RZ, RZ, 0x2000 ;  /* 0x00002000ff12c424 */ /* 0x000fe200078e00ff */
[----:B------:R-:W-:Y:S02]  /*4540*/  UPRMT UR17, UR4, 0x654, UR9 ;  /* 0x0000065404117896 */ /* 0x000fe40008000009 */
[----:B------:R-:W-:Y:S02]  /*4550*/  USEL UR18, URZ, 0x1, UP4 ;  /* 0x00000001ff127887 */ /* 0x000fe4000a000000 */
[----:B------:R-:W-:Y:S04]  /*4560*/  USEL UR15, UR15, URZ, UP4 ;  /* 0x000000ff0f0f7287 */ /* 0x000fe8000a000000 */
[----:B------:R-:W-:Y:S01]  /*4570*/  ULEA UR14, UR15, UR13, 0x3 ;  /* 0x0000000d0f0e7291 */ /* 0x000fe2000f8e18ff */
[----:B------:R-:W-:Y:S02]  /*4580*/  LOP3.LUT R31, R31, UR18, RZ, 0x3c, !PT ;  /* 0x000000121f1f7c12 */ /* 0x000fe4000f8e3cff */
[----:B------:R1:W-:Y:S01]  /*4590*/  @!UP1 UTMALDG.3D [UR8], [UR20], desc[UR22] ;  /* 0x00001608140095b4 */ /* 0x0003e20008011000 */
[----:B------:R1:W-:Y:S01]  /*45a0*/  @!P4 SYNCS.ARRIVE.TRANS64.RED.A0TR RZ, [UR16+0x80], R18 ;  /* 0x00008012ffffc9a7 */ /* 0x0003e20008300410 */
[----:B------:R-:W-:Y:S02]  /*45b0*/  SHF.L.U32 R12, R31, 0x1f, RZ ;  /* 0x0000001f1f0c7819 */ /* 0x000fe400000006ff */
[----:B-----5:R-:W-:Y:S01]  /*45c0*/  @!P1 ISETP.NE.AND P2, PT, R3, 0x1, PT ;  /* 0x000000010300980c */ /* 0x020fe20003f45270 */
[C---:B--2---:R-:W-:Y:S01]  /*45d0*/  @!P1 IMAD.HI.U32 R14, R13.reuse, R14, RZ ;  /* 0x0000000e0d0e9227 */ /* 0x044fe200078e00ff */
[----:B---3--:R-:W-:Y:S03]  /*45e0*/  @!P1 ISETP.NE.AND P0, PT, R10, 0x1, PT ;  /* 0x000000010a00980c */ /* 0x008fe60003f05270 */
[C---:B------:R-:W-:Y:S01]  /*45f0*/  @!P1 IMAD.HI.U32 R11, R8.reuse, R11, RZ ;  /* 0x0000000b080b9227 */ /* 0x040fe200078e00ff */
[----:B------:R-:W-:Y:S04]  /*4600*/  @!P1 SHF.R.U32.HI R14, RZ, R15, R14 ;  /* 0x0000000fff0e9219 */ /* 0x000fe8000001160e */
[----:B-1----:R-:W-:Y:S01]  /*4610*/  @!P1 SHF.R.U32.HI R9, RZ, R0, R11 ;  /* 0x00000000ff099219 */ /* 0x002fe2000001160b */
[----:B------:R-:W-:Y:S01]  /*4620*/  SYNCS.ARRIVE.TRANS64.RED.A1T0 RZ, [UR17], RZ ;  /* 0x000000ffffff79a7 */ /* 0x000fe20008100411 */
[----:B------:R-:W-:Y:S02]  /*4630*/  @!P1 SEL R14, R13, R14, !P2 ;  /* 0x0000000e0d0e9207 */ /* 0x000fe40005000000 */
[----:B------:R-:W-:Y:S01]  /*4640*/  @!P1 SEL R9, R8, R9, !P0 ;  /* 0x0000000908099207 */ /* 0x000fe20004000000 */
[----:B------:R-:W1:Y:S04]  /*4650*/  SYNCS.PHASECHK.TRANS64.TRYWAIT P5, [UR14+0x98], R12 ;  /* 0x0000980cff0075a7 */ /* 0x000e6800080a110e */
[----:B------:R-:W-:Y:S02]  /*4660*/  @!P1 IMAD.IADD R0, R9, 0x1, -R14 ;  /* 0x0000000109009824 */ /* 0x000fe400078e0a0e */
[----:B------:R-:W-:Y:S02]  /*4670*/  @!P1 IMAD.IADD R9, R14, 0x1, -R9 ;  /* 0x000000010e099824 */ /* 0x000fe400078e0a09 */
[----:B------:R-:W-:Y:S02]  /*4680*/  @!P1 IMAD R13, R0, R3, R13 ;  /* 0x00000003000d9224 */ /* 0x000fe400078e020d */
[----:B------:R-:W-:Y:S01]  /*4690*/  @!P1 IMAD R8, R9, R10, R8 ;  /* 0x0000000a09089224 */ /* 0x000fe200078e0208 */
[----:B-1----:R-:W-:Y:S06]  /*46a0*/  @!P5 BRA `(.L_x_79) ;  /* 0x000000600078d947 */ /* 0x002fec0003800000 */
.L_x_156:
[----:B-1----:R-:W-:Y:S01]  /*46b0*/  @!P4 IADD3 R3, P0, PT, R32, 0x580, RZ ;  /* 0x000005802003c810 */ /* 0x002fe20007f1e0ff */
[----:B------:R-:W-:Y:S01]  /*46c0*/  UMOV UR20, 0x0 ;  /* 0x0000000000147882 */ /* 0x000fe20000000000 */
[----:B------:R-:W-:Y:S01]  /*46d0*/  UMOV UR21, 0x10000000 ;  /* 0x1000000000157882 */ /* 0x000fe20000000000 */
[----:B------:R-:W-:Y:S01]  /*46e0*/  VOTEU.ALL UP1, P4 ;  /* 0x0000000000ff7886 */ /* 0x000fe20002020000 */
[----:B------:R-:W-:Y:S01]  /*46f0*/  @!P4 R2UR UR9, R3 ;  /* 0x000000000309c2ca */ /* 0x000fe200000e0000 */
[----:B------:R-:W-:Y:S01]  /*4700*/  @!P4 IMAD.X R0, RZ, RZ, R33, P0 ;  /* 0x000000ffff00c224 */ /* 0x000fe200000e0621 */
[----:B------:R-:W-:Y:S01]  /*4710*/  UMOV UR12, UR36 ;  /* 0x00000024000c7c82 */ /* 0x000fe20008000000 */
[----:B------:R-:W-:Y:S01]  /*4720*/  @P3 R2UR UR36, R28 ;  /* 0x000000001c2432ca */ /* 0x000fe200000e0000 */
[----:B------:R-:W-:Y:S01]  /*4730*/  @!UP1 ULEA UR16, UR15, UR13, 0xd ;  /* 0x0000000d0f109291 */ /* 0x000fe2000f8e68ff */
[----:B------:R-:W-:Y:S01]  /*4740*/  ISETP.NE.AND P0, PT, R30, 0x2, PT ;  /* 0x000000021e00780c */ /* 0x000fe20003f05270 */
[----:B------:R-:W-:Y:S01]  /*4750*/  @!UP1 UIADD3 UR10, UPT, UPT, UR10, 0x20, URZ ;  /* 0x000000200a0a9890 */ /* 0x000fe2000fffe0ff */
[----:B------:R-:W-:Y:S01]  /*4760*/  @!P4 R2UR UR8, R0 ;  /* 0x000000000008c2ca */ /* 0x000fe200000e0000 */
[----:B------:R-:W-:Y:S01]  /*4770*/  IMAD.IADD R18, R8, 0x1, R67 ;  /* 0x0000000108127824 */ /* 0x000fe200078e0243 */
[----:B------:R-:W-:Y:S01]  /*4780*/  SEL R0, RZ, 0x1, P0 ;  /* 0x00000001ff007807 */ /* 0x000fe20000000000 */
[----:B------:R-:W-:Y:S01]  /*4790*/  IMAD.IADD R19, R13, 0x1, R120 ;  /* 0x000000010d137824 */ /* 0x000fe200078e0278 */
[----:B------:R-:W-:Y:S02]  /*47a0*/  SEL R30, R30, RZ, P0 ;  /* 0x000000ff1e1e7207 */ /* 0x000fe40000000000 */
[----:B------:R-:W-:Y:S01]  /*47b0*/  IMAD.U32 R10, RZ, RZ, UR9 ;  /* 0x00000009ff0a7e24 */ /* 0x000fe2000f8e00ff */
[----:B------:R-:W-:Y:S01]  /*47c0*/  UIADD3 UR9, UPT, UPT, UR14, 0x80, URZ ;  /* 0x000000800e097890 */ /* 0x000fe2000fffe0ff */
[----:B------:R-:W-:Y:S03]  /*47d0*/  LOP3.LUT R29, R29, R0, RZ, 0x3c, !PT ;  /* 0x000000001d1d7212 */ /* 0x000fe600078e3cff */
[----:B------:R-:W-:Y:S02]  /*47e0*/  @!P4 R2UR UR18, R10 ;  /* 0x000000000a12c2ca */ /* 0x000fe400000e0000 */
[----:B------:R-:W-:Y:S01]  /*47f0*/  IMAD.U32 R11, RZ, RZ, UR8 ;  /* 0x00000008ff0b7e24 */ /* 0x000fe2000f8e00ff */
[----:B------:R-:W-:Y:S01]  /*4800*/  @!UP1 UIADD3 UR8, UPT, UPT, UR16, 0x200, URZ ;  /* 0x0000020010089890 */ /* 0x000fe2000fffe0ff */
[----:B------:R-:W-:Y:S01]  /*4810*/  VOTEU.ALL UP1, P4 ;  /* 0x0000000000ff7886 */ /* 0x000fe20002020000 */
[----:B------:R-:W-:Y:S02]  /*4820*/  UPRMT UR16, UR4, 0x654, UR9 ;  /* 0x0000065404107896 */ /* 0x000fe40008000009 */
[----:B------:R-:W-:Y:S11]  /*4830*/  @!P4 R2UR UR19, R11 ;  /* 0x000000000b13c2ca */ /* 0x000ff600000e0000 */
[----:B------:R-:W-:Y:S02]  /*4840*/  @!UPT UIADD3 URZ, UPT, UPT, URZ, URZ, URZ ;  /* 0x000000fffffff290 */ /* 0x000fe4000fffe0ff */
[----:B------:R2:W-:Y:S01]  /*4850*/  @!UP1 UTMALDG.3D [UR8], [UR18], desc[UR20] ;  /* 0x00001408120095b4 */ /* 0x0005e20008011000 */
[----:B------:R2:W-:Y:S01]  /*4860*/  @!P4 SYNCS.ARRIVE.TRANS64.RED.A0TR RZ, [UR14+0x80], R27 ;  /* 0x0000801bffffc9a7 */ /* 0x0005e2000830040e */
[----:B------:R-:W-:Y:S04]  /*4870*/  UIADD3 UR14, UPT, UPT, UR15, 0x1, URZ ;  /* 0x000000010f0e7890 */ /* 0x000fe8000fffe0ff */
[----:B------:R-:W-:Y:S04]  /*4880*/  UISETP.NE.AND UP1, UPT, UR14, 0x3, UPT ;  /* 0x000000030e00788c */ /* 0x000fe8000bf25270 */
[----:B------:R-:W-:Y:S02]  /*4890*/  USEL UR15, URZ, 0x1, UP1 ;  /* 0x00000001ff0f7887 */ /* 0x000fe40008800000 */
[----:B------:R-:W-:Y:S02]  /*48a0*/  USEL UR14, UR14, URZ, UP1 ;  /* 0x000000ff0e0e7287 */ /* 0x000fe40008800000 */
[----:B------:R-:W-:Y:S02]  /*48b0*/  UPLOP3.LUT UP1, UPT, UPT, UPT, UPT, 0x80, 0x8 ;  /* 0x000000000008789c */ /* 0x000fe40003f2f070 */
[----:B------:R-:W-:Y:S01]  /*48c0*/  LOP3.LUT R31, R31, UR15, RZ, 0x3c, !PT ;  /* 0x0000000f1f1f7c12 */ /* 0x000fe2000f8e3cff */
[----:B------:R-:W-:Y:S01]  /*48d0*/  SYNCS.ARRIVE.TRANS64.RED.A1T0 RZ, [UR16], RZ ;  /* 0x000000ffffff79a7 */ /* 0x000fe20008100410 */
[----:B------:R-:W-:Y:S07]  /*48e0*/  @P3 BRA `(.L_x_80) ;  /* 0xfffffff4001c3947 */ /* 0x000fee000383ffff */
[----:B------:R-:W-:Y:S01]  /*48f0*/  UIADD3 UR13, UPT, UPT, UR13, 0x98, URZ ;  /* 0x000000980d0d7890 */ /* 0x000fe2000fffe0ff */
[----:B------:R-:W-:-:S03]  /*4900*/  SHF.L.U32 R3, R31, 0x1f, RZ ;  /* 0x0000001f1f037819 */ /* 0x000fc600000006ff */
[----:B------:R-:W-:-:S09]  /*4910*/  ULEA UR4, UR14, UR13, 0x3 ;  /* 0x0000000d0e047291 */ /* 0x000fd2000f8e18ff */
[----:B------:R-:W1:Y:S02]  /*4920*/  SYNCS.PHASECHK.TRANS64.TRYWAIT P0, [UR4], R3 ;  /* 0x00000003ff0075a7 */ /* 0x000e640008001104 */
[----:B-1----:R-:W-:Y:S05]  /*4930*/  @!P0 BRA `(.L_x_81) ;  /* 0x0000005c00ec8947 */ /* 0x002fea0003800000 */
.L_x_158:
        /* <DEDUP_REMOVED lines=9> */
.L_x_160:
[----:B------:R-:W-:-:S04]  /*49d0*/  UIADD3 UR5, UPT, UPT, UR5, 0x1, URZ ;  /* 0x0000000105057890 */ /* 0x000fc8000fffe0ff */
[----:B------:R-:W-:-:S04]  /*49e0*/  UISETP.NE.AND UP0, UPT, UR5, 0x3, UPT ;  /* 0x000000030500788c */ /* 0x000fc8000bf05270 */
[----:B------:R-:W-:Y:S02]  /*49f0*/  USEL UR4, URZ, 0x1, UP0 ;  /* 0x00000001ff047887 */ /* 0x000fe40008000000 */
[----:B------:R-:W-:-:S04]  /*4a00*/  USEL UR5, UR5, URZ, UP0 ;  /* 0x000000ff05057287 */ /* 0x000fc80008000000 */
[----:B------:R-:W-:Y:S01]  /*4a10*/  ULEA UR5, UR5, UR13, 0x3 ;  /* 0x0000000d05057291 */ /* 0x000fe2000f8e18ff */
[----:B-1----:R-:W-:-:S04]  /*4a20*/  LOP3.LUT R3, R31, UR4, RZ, 0x3c, !PT ;  /* 0x000000041f037c12 */ /* 0x002fc8000f8e3cff */
[----:B------:R-:W-:Y:S01]  /*4a30*/  SHF.L.U32 R3, R3, 0x1f, RZ ;  /* 0x0000001f03037819 */ /* 0x000fe200000006ff */
[----:B------:R-:W-:-:S07]  /*4a40*/  IMAD.U32 R0, RZ, RZ, UR5 ;  /* 0x00000005ff007e24 */ /* 0x000fce000f8e00ff */
.L_x_83:
[----:B-1----:R1:W3:Y:S02]  /*4a50*/  SYNCS.PHASECHK.TRANS64.TRYWAIT P0, [R0+URZ], R3 ;  /* 0x00000003000075a7 */ /* 0x0022e400080011ff */
[----:B---3--:R-:W-:Y:S05]  /*4a60*/  @!P0 NANOSLEEP.SYNCS 0x989680 ;  /* 0x009896800000895d */ /* 0x008fea0003900000 */
[----:B------:R-:W3:Y:S02]  /*4a70*/  @!P0 SYNCS.PHASECHK.TRANS64 P0, [R0+URZ], R3 ;  /* 0x00000003000085a7 */ /* 0x000ee400080010ff */
[----:B--23--:R-:W-:Y:S05]  /*4a80*/  @P0 EXIT ;  /* 0x000000000000094d */ /* 0x00cfea0003800000 */
[----:B------:R-:W-:Y:S05]  /*4a90*/  BRA `(.L_x_83) ;  /* 0xfffffffc00ec7947 */ /* 0x000fea000383ffff */
.L_x_71:
[----:B------:R-:W-:-:S06]  /*4aa0*/  UISETP.GE.AND UP1, UPT, UR8, 0x4, UPT ;  /* 0x000000040800788c */ /* 0x000fcc000bf26270 */
[----:B------:R-:W-:-:S13]  /*4ab0*/  PLOP3.LUT P0, PT, PT, PT, UP1, 0x80, 0x8 ;  /* 0x000000000008781c */ /* 0x000fda0003f0f018 */
[----:B------:R-:W-:Y:S05]  /*4ac0*/  @!P0 EXIT ;  /* 0x000000000000894d */ /* 0x000fea0003800000 */
[----:B------:R-:W-:Y:S01]  /*4ad0*/  BAR.SYNC.DEFER_BLOCKING 0x6, 0xa0 ;  /* 0x0182800000007b1d */ /* 0x000fe20000010000 */
[C---:B------:R-:W-:Y:S01]  /*4ae0*/  IMAD.SHL.U32 R5, R121.reuse, 0x20, RZ ;  /* 0x0000002079057824 */ /* 0x040fe200078e00ff */
[C---:B------:R-:W-:Y:S01]  /*4af0*/  LOP3.LUT R125, R121.reuse, 0x60, RZ, 0xc0, !PT ;  /* 0x00000060797d7812 */ /* 0x040fe200078ec0ff */
[C---:B------:R-:W-:Y:S01]  /*4b00*/  IMAD.SHL.U32 R128, R121.reuse, 0x4, RZ ;  /* 0x0000000479807824 */ /* 0x040fe200078e00ff */
[C---:B------:R-:W-:Y:S01]  /*4b10*/  LOP3.LUT R123, R121.reuse, 0x2, RZ, 0xc0, !PT ;  /* 0x00000002797b7812 */ /* 0x040fe200078ec0ff */
[----:B------:R-:W-:Y:S01]  /*4b20*/  IMAD.U32 R98, R121, 0x10000, RZ ;  /* 0x0001000079627824 */ /* 0x000fe200078e00ff */
[----:B------:R-:W-:Y:S02]  /*4b30*/  UMOV UR42, 0x400 ;  /* 0x00000400002a7882 */ /* 0x000fe40000000000 */
[----:B------:R-:W1:Y:S01]  /*4b40*/  LDC R83, c[0x0][0x370] ;  /* 0x0000dc00ff537b82 */ /* 0x000e620000000800 */
[----:B------:R-:W-:Y:S01]  /*4b50*/  ULEA UR42, UR4, UR42, 0x18 ;  /* 0x0000002a042a7291 */ /* 0x000fe2000f8ec0ff */
[----:B------:R-:W-:Y:S01]  /*4b60*/  LOP3.LUT R7, R5, 0xc0, RZ, 0xc0, !PT ;  /* 0x000000c005077812 */ /* 0x000fe200078ec0ff */
[----:B------:R-:W-:Y:S01]  /*4b70*/  IMAD.MOV.U32 R41, RZ, RZ, RZ ;  /* 0x000000ffff297224 */ /* 0x000fe200078e00ff */
[----:B------:R-:W-:Y:S01]  /*4b80*/  LOP3.LUT R98, R98, 0x600000, RZ, 0xc0, !PT ;  /* 0x0060000062627812 */ /* 0x000fe200078ec0ff */
[----:B------:R-:W-:Y:S01]  /*4b90*/  IMAD.MOV.U32 R101, RZ, RZ, RZ ;  /* 0x000000ffff657224 */ /* 0x000fe200078e00ff */
[----:B------:R-:W-:Y:S01]  /*4ba0*/  LOP3.LUT R128, R7, 0x18, R128, 0xf8, !PT ;  /* 0x0000001807807812 */ /* 0x000fe200078ef880 */
[----:B------:R-:W-:Y:S01]  /*4bb0*/  IMAD.MOV.U32 R81, RZ, RZ, RZ ;  /* 0x000000ffff517224 */ /* 0x000fe200078e00ff */
[----:B------:R-:W2:Y:S01]  /*4bc0*/  LDC R124, c[0x0][0x374] ;  /* 0x0000dd00ff7c7b82 */ /* 0x000ea20000000800 */
[----:B------:R-:W-:Y:S01]  /*4bd0*/  LOP3.LUT R121, R121, 0x4, RZ, 0xc0, !PT ;  /* 0x0000000479797812 */ /* 0x000fe200078ec0ff */
[----:B------:R-:W-:Y:S01]  /*4be0*/  IMAD.MOV.U32 R99, RZ, RZ, RZ ;  /* 0x000000ffff637224 */ /* 0x000fe200078e00ff */
[----:B------:R-:W-:Y:S01]  /*4bf0*/  LOP3.LUT R128, R128, 0xf20, R5, 0xf8, !PT ;  /* 0x00000f2080807812 */ /* 0x000fe200078ef805 */
[----:B------:R-:W-:Y:S01]  /*4c00*/  IMAD.MOV.U32 R97, RZ, RZ, RZ ;  /* 0x000000ffff617224 */ /* 0x000fe200078e00ff */
[----:B------:R-:W-:Y:S01]  /*4c10*/  IADD3 R103, PT, PT, -R121, 0x2, RZ ;  /* 0x0000000279677810 */ /* 0x000fe20007ffe1ff */
[----:B------:R-:W4:Y:S01]  /*4c20*/  LDCU.64 UR44, c[0x0][0x348] ;  /* 0x00006900ff2c77ac */ /* 0x000f220008000a00 */
[----:B------:R-:W3:Y:S01]  /*4c30*/  LDS R3, [UR42+0x170] ;  /* 0x0001702aff037984 */ /* 0x000ee20008000800 */
[----:B------:R-:W-:Y:S01]  /*4c40*/  UIADD3 UR42, UPT, UPT, UR42, 0x200, URZ ;  /* 0x000002002a2a7890 */ /* 0x000fe2000fffe0ff */
[----:B------:R-:W-:Y:S01]  /*4c50*/  UMOV UR41, 0x1 ;  /* 0x0000000100297882 */ /* 0x000fe20000000000 */
[----:B------:R-:W-:Y:S01]  /*4c60*/  UMOV UR40, URZ ;  /* 0x000000ff00287c82 */ /* 0x000fe20008000000 */
[----:B------:R-:W-:-:S03]  /*4c70*/  UMOV UR37, URZ ;  /* 0x000000ff00257c82 */ /* 0x000fc60008000000 */
[----:B------:R-:W-:Y:S01]  /*4c80*/  LEA R128, R128, UR42, 0x1 ;  /* 0x0000002a80807c11 */ /* 0x000fe2000f8e08ff */
[----:B-1-34-:R-:W-:-:S07]  /*4c90*/  IMAD.IADD R98, R3, 0x1, R98 ;  /* 0x0000000103627824 */ /* 0x01afce00078e0262 */
.L_x_111:
[----:B------:R-:W1:Y:S01]  /*4ca0*/  S2R R16, SR_CgaCtaId ;  /* 0x0000000000107919 */ /* 0x000e620000008800 */
[----:B------:R-:W-:-:S04]  /*4cb0*/  MOV R3, 0x400 ;  /* 0x0000040000037802 */ /* 0x000fc80000000f00 */
[----:B-1----:R-:W-:Y:S02]  /*4cc0*/  LEA R16, R16, R3, 0x18 ;  /* 0x0000000310107211 */ /* 0x002fe400078ec0ff */
[----:B------:R-:W-:-:S03]  /*4cd0*/  SHF.L.U32 R3, R99, 0x1f, RZ ;  /* 0x0000001f63037819 */ /* 0x000fc600000006ff */
[C-C-:B------:R-:W-:Y:S02]  /*4ce0*/  IMAD R0, R81.reuse, 0x8, R16.reuse ;  /* 0x0000000851007824 */ /* 0x140fe400078e0210 */
[----:B------:R-:W-:Y:S02]  /*4cf0*/  IMAD R8, R81, 0x10, R16 ;  /* 0x0000001051087824 */ /* 0x000fe400078e0210 */
[----:B------:R-:W1:Y:S02]  /*4d00*/  SYNCS.PHASECHK.TRANS64.TRYWAIT P0, [R0+URZ+0xc0], R3 ;  /* 0x0000c003000075a7 */ /* 0x000e6400080011ff */
[----:B-12---:R-:W-:Y:S05]  /*4d10*/  @!P0 BRA `(.L_x_84) ;  /* 0x0000005c00248947 */ /* 0x006fea0003800000 */
.L_x_161:
[----:B------:R-:W3:Y:S01]  /*4d20*/  LDS.128 R8, [R8+0x150] ;  /* 0x0001500008087984 */ /* 0x000ee20000000c00 */
[----:B------:R-:W-:Y:S01]  /*4d30*/  ISETP.GE.AND P0, PT, R94, 0x1, PT ;  /* 0x000000015e00780c */ /* 0x000fe20003f06270 */
        /* <DEDUP_REMOVED lines=9> */
[----:B---3--:R-:W-:-:S04]  /*4dd0*/  LOP3.LUT P3, RZ, R10, 0x1, RZ, 0xc0, !PT ;  /* 0x000000010aff7812 */ /* 0x008fc8000786c0ff */
[----:B------:R-:W-:-:S09]  /*4de0*/  P2R R130, PR, RZ, 0x8 ;  /* 0x00000008ff827803 */ /* 0x000fd20000000000 */
[----:B------:R-:W-:Y:S02]  /*4df0*/  @P3 MOV R93, R8 ;  /* 0x00000008005d3202 */ /* 0x000fe40000000f00 */
[----:B------:R-:W-:Y:S01]  /*4e00*/  @P3 LOP3.LUT R126, R9, 0xffff, RZ, 0xc0, !PT ;  /* 0x0000ffff097e3812 */ /* 0x000fe200078ec0ff */
[----:B-1----:R-:W-:Y:S06]  /*4e10*/  @!P0 BRA `(.L_x_85) ;  /* 0x0000000000b88947 */ /* 0x002fec0003800000 */
        /* <DEDUP_REMOVED lines=46> */
.L_x_85:
[----:B------:R-:W1:Y:S02]  /*5100*/  LDCU UR4, c[0x0][0xb30] ;  /* 0x00016600ff0477ac */ /* 0x000e640008000800 */
[----:B-1----:R-:W-:-:S09]  /*5110*/  UISETP.NE.AND UP0, UPT, UR4, 0x1, UPT ;  /* 0x000000010400788c */ /* 0x002fd2000bf05270 */
[----:B------:R-:W-:Y:S05]  /*5120*/  BRA.U UP0, `(.L_x_86) ;  /* 0x0000000100407547 */ /* 0x000fea000b800000 */
[----:B------:R-:W1:Y:S08]  /*5130*/  LDC.64 R2, c[0x0][0xb18] ;  /* 0x0002c600ff027b82 */ /* 0x000e700000000a00 */
[----:B------:R-:W3:Y:S08]  /*5140*/  LDC.64 R4, c[0x0][0xb10] ;  /* 0x0002c400ff047b82 */ /* 0x000ef00000000a00 */
[----:B------:R-:W4:Y:S08]  /*5150*/  LDC R0, c[0x0][0xb20] ;  /* 0x0002c800ff007b82 */ /* 0x000f300000000800 */
[----:B------:R-:W2:Y:S01]  /*5160*/  LDC R6, c[0x0][0xb0c] ;  /* 0x0002c300ff067b82 */ /* 0x000ea20000000800 */
[----:B-1----:R-:W-:Y:S01]  /*5170*/  IMAD.HI.U32 R3, R126, R3, RZ ;  /* 0x000000037e037227 */ /* 0x002fe200078e00ff */
[----:B------:R-:W-:-:S03]  /*5180*/  ISETP.NE.AND P0, PT, R2, 0x1, PT ;  /* 0x000000010200780c */ /* 0x000fc60003f05270 */
[----:B---3--:R-:W-:-:S05]  /*5190*/  IMAD.HI.U32 R4, R93, R4, RZ ;  /* 0x000000045d047227 */ /* 0x008fca00078e00ff */
[----:B------:R-:W-:Y:S02]  /*51a0*/  SHF.R.U32.HI R4, RZ, R5, R4 ;  /* 0x00000005ff047219 */ /* 0x000fe40000011604 */
[----:B----4-:R-:W-:-:S04]  /*51b0*/  SHF.R.U32.HI R3, RZ, R0, R3 ;  /* 0x00000000ff037219 */ /* 0x010fc80000011603 */
[----:B------:R-:W-:Y:S02]  /*51c0*/  SEL R0, R126, R3, !P0 ;  /* 0x000000037e007207 */ /* 0x000fe40004000000 */
[----:B--2---:R-:W-:-:S04]  /*51d0*/  ISETP.NE.AND P1, PT, R6, 0x1, PT ;  /* 0x000000010600780c */ /* 0x004fc80003f25270 */
[----:B------:R-:W-:-:S05]  /*51e0*/  SEL R3, R93, R4, !P1 ;  /* 0x000000045d037207 */ /* 0x000fca0004800000 */
[----:B------:R-:W-:Y:S02]  /*51f0*/  IMAD.IADD R4, R0, 0x1, -R3 ;  /* 0x0000000100047824 */ /* 0x000fe400078e0a03 */
[----:B------:R-:W-:Y:S02]  /*5200*/  IMAD.IADD R3, R3, 0x1, -R0 ;  /* 0x0000000103037824 */ /* 0x000fe400078e0a00 */
[----:B------:R-:W-:Y:S02]  /*5210*/  IMAD R93, R4, R6, R93 ;  /* 0x00000006045d7224 */ /* 0x000fe400078e025d */
[----:B------:R-:W-:Y:S02]  /*5220*/  IMAD R126, R3, R2, R126 ;  /* 0x00000002037e7224 */ /* 0x000fe400078e027e */
.L_x_86:
[----:B------:R-:W-:Y:S01]  /*5230*/  ULOP3.LUT UP0, URZ, UR42, 0x1b0, URZ, 0xc0, !UPT ;  /* 0x000001b02aff7892 */ /* 0x000fe2000f80c0ff */
[----:B------:R-:W-:Y:S02]  /*5240*/  IADD3 R81, PT, PT, R81, 0x1, RZ ;  /* 0x0000000151517810 */ /* 0x000fe40007ffe0ff */
[----:B------:R-:W-:-:S06]  /*5250*/  @P3 SHF.R.U32.HI R95, RZ, 0x10, R9 ;  /* 0x00000010ff5f3819 */ /* 0x000fcc0000011609 */
[----:B------:R-:W-:Y:S05]  /*5260*/  BRA.U !UP0, `(.L_x_87) ;  /* 0x00000001087c7547 */ /* 0x000fea000b800000 */
[----:B------:R-:W-:Y:S01]  /*5270*/  MOV R2, 0x0 ;  /* 0x0000000000027802 */ /* 0x000fe20000000f00 */
[----:B------:R-:W1:Y:S01]  /*5280*/  LDCU.64 UR8, c[0x4][0x80] ;  /* 0x01001000ff0877ac */ /* 0x000e620008000a00 */
[----:B------:R-:W-:Y:S02]  /*5290*/  HFMA2 R12, -RZ, RZ, 0, 5.9604644775390625e-08 ;  /* 0x00000001ff0c7431 */ /* 0x000fe400000001ff */
[----:B------:R-:W-:Y:S01]  /*52a0*/  IMAD.MOV.U32 R8, RZ, RZ, 0x70 ;  /* 0x00000070ff087424 */ /* 0x000fe200078e00ff */
[----:B------:R3:W4:Y:S01]  /*52b0*/  LDC.64 R14, c[0x4][R2] ;  /* 0x01000000020e7b82 */ /* 0x0007220000000a00 */
[----:B------:R-:W2:Y:S01]  /*52c0*/  LDCU.64 UR6, c[0x4][0x88] ;  /* 0x01001100ff0677ac */ /* 0x000ea20008000a00 */
[----:B------:R-:W-:Y:S01]  /*52d0*/  IMAD.MOV.U32 R13, RZ, RZ, RZ ;  /* 0x000000ffff0d7224 */ /* 0x000fe200078e00ff */
[----:B------:R-:W2:Y:S01]  /*52e0*/  LDCU.64 UR4, c[0x4][0x8] ;  /* 0x01000100ff0477ac */ /* 0x000ea20008000a00 */
[----:B-1----:R-:W-:Y:S01]  /*52f0*/  IMAD.U32 R4, RZ, RZ, UR8 ;  /* 0x00000008ff047e24 */ /* 0x002fe2000f8e00ff */
[----:B------:R-:W-:Y:S01]  /*5300*/  MOV R5, UR9 ;  /* 0x0000000900057c02 */ /* 0x000fe20008000f00 */
[----:B--2---:R-:W-:Y:S01]  /*5310*/  IMAD.U32 R6, RZ, RZ, UR6 ;  /* 0x00000006ff067e24 */ /* 0x004fe2000f8e00ff */
[----:B------:R-:W-:Y:S01]  /*5320*/  MOV R7, UR7 ;  /* 0x0000000700077c02 */ /* 0x000fe20008000f00 */
[----:B------:R-:W-:Y:S01]  /*5330*/  IMAD.U32 R10, RZ, RZ, UR4 ;  /* 0x00000004ff0a7e24 */ /* 0x000fe2000f8e00ff */
[----:B------:R-:W-:-:S02]  /*5340*/  MOV R11, UR5 ;  /* 0x00000005000b7c02 */ /* 0x000fc40008000f00 */
[----:B------:R-:W-:-:S07]  /*5350*/  LEPC R20, `(.L_x_88) ;  /* 0x000000001014794e */ /* 0x000fce0000000000 */
[----:B---345:R-:W-:Y:S05]  /*5360*/  CALL.ABS.NOINC R14 ;  /* 0x000000000e007343 */ /* 0x038fea0003c00000 */
.L_x_88:
[----:B------:R-:W1:Y:S01]  /*5370*/  LDC.64 R2, c[0x4][R2] ;  /* 0x0100000002027b82 */ /* 0x000e620000000a00 */
[----:B------:R-:W2:Y:S01]  /*5380*/  LDCU.64 UR8, c[0x4][0x80] ;  /* 0x01001000ff0877ac */ /* 0x000ea20008000a00 */
[----:B------:R-:W-:Y:S02]  /*5390*/  HFMA2 R12, -RZ, RZ, 0, 5.9604644775390625e-08 ;  /* 0x00000001ff0c7431 */ /* 0x000fe400000001ff */
[----:B------:R-:W-:Y:S01]  /*53a0*/  IMAD.MOV.U32 R8, RZ, RZ, 0x70 ;  /* 0x00000070ff087424 */ /* 0x000fe200078e00ff */
[----:B------:R-:W3:Y:S01]  /*53b0*/  LDCU.64 UR6, c[0x4][0x88] ;  /* 0x01001100ff0677ac */ /* 0x000ee20008000a00 */
[----:B------:R-:W-:Y:S01]  /*53c0*/  IMAD.MOV.U32 R13, RZ, RZ, RZ ;  /* 0x000000ffff0d7224 */ /* 0x000fe200078e00ff */
[----:B------:R-:W4:Y:S01]  /*53d0*/  LDCU.64 UR4, c[0x4][0x8] ;  /* 0x01000100ff0477ac */ /* 0x000f220008000a00 */
[----:B--2---:R-:W-:Y:S02]  /*53e0*/  MOV R4, UR8 ;  /* 0x0000000800047c02 */ /* 0x004fe40008000f00 */
[----:B------:R-:W-:Y:S01]  /*53f0*/  MOV R5, UR9 ;  /* 0x0000000900057c02 */ /* 0x000fe20008000f00 */
[----:B---3--:R-:W-:Y:S01]  /*5400*/  IMAD.U32 R6, RZ, RZ, UR6 ;  /* 0x00000006ff067e24 */ /* 0x008fe2000f8e00ff */
[----:B------:R-:W-:Y:S01]  /*5410*/  MOV R7, UR7 ;  /* 0x0000000700077c02 */ /* 0x000fe20008000f00 */
[----:B----4-:R-:W-:Y:S01]  /*5420*/  IMAD.U32 R10, RZ, RZ, UR4 ;  /* 0x00000004ff0a7e24 */ /* 0x010fe2000f8e00ff */
[----:B------:R-:W-:-:S02]  /*5430*/  MOV R11, UR5 ;  /* 0x00000005000b7c02 */ /* 0x000fc40008000f00 */
[----:B------:R-:W-:-:S07]  /*5440*/  LEPC R20, `(.L_x_87) ;  /* 0x000000001014794e */ /* 0x000fce0000000000 */
[----:B-1----:R-:W-:Y:S05]  /*5450*/  CALL.ABS.NOINC R2 ;  /* 0x0000000002007343 */ /* 0x002fea0003c00000 */
.L_x_87:
[----:B------:R-:W1:Y:S01]  /*5460*/  LDC.64 R2, c[0x0][0x890] ;  /* 0x00022400ff027b82 */ /* 0x000e620000000a00 */
[----:B------:R-:W-:-:S06]  /*5470*/  ULOP3.LUT UR4, UR41, 0x1, URZ, 0x3c, !UPT ;  /* 0x0000000129047892 */ /* 0x000fcc000f8e3cff */
[----:B------:R-:W-:Y:S01]  /*5480*/  IMAD.U32 R91, RZ, RZ, UR4 ;  /* 0x00000004ff5b7e24 */ /* 0x000fe2000f8e00ff */
[----:B-1----:R-:W-:-:S04]  /*5490*/  ISETP.NE.U32.AND P3, PT, R2, RZ, PT ;  /* 0x000000ff0200720c */ /* 0x002fc80003f65070 */
[----:B------:R-:W-:-:S13]  /*54a0*/  ISETP.NE.AND.EX P3, PT, R3, RZ, PT, P3 ;  /* 0x000000ff0300720c */ /* 0x000fda0003f65330 */
[----:B------:R-:W-:Y:S05]  /*54b0*/  @!P3 BRA `(.L_x_89) ;  /* 0x000000000034b947 */ /* 0x000fea0003800000 */
[----:B------:R-:W1:Y:S02]  /*54c0*/  LDCU.64 UR4, c[0x0][0x888] ;  /* 0x00011100ff0477ac */ /* 0x000e640008000a00 */
[----:B-1----:R-:W-:-:S04]  /*54d0*/  UISETP.NE.U32.AND UP0, UPT, UR4, URZ, UPT ;  /* 0x000000ff0400728c */ /* 0x002fc8000bf05070 */
[----:B------:R-:W-:-:S09]  /*54e0*/  UISETP.NE.AND.EX UP0, UPT, UR5, URZ, UPT, UP0 ;  /* 0x000000ff0500728c */ /* 0x000fd2000bf05300 */
[----:B------:R-:W-:Y:S05]  /*54f0*/  BRA.U !UP0, `(.L_x_90) ;  /* 0x0000000108187547 */ /* 0x000fea000b800000 */
[----:B------:R-:W1:Y:S01]  /*5500*/  LDC.64 R4, c[0x0][0x888] ;  /* 0x00022200ff047b82 */ /* 0x000e620000000a00 */
[----:B------:R-:W-:-:S04]  /*5510*/  IMAD R0, R2, UR36, RZ ;  /* 0x0000002402007c24 */ /* 0x000fc8000f8e02ff */
[----:B-1----:R-:W-:-:S05]  /*5520*/  IMAD.WIDE R4, R0, 0x4, R4 ;  /* 0x0000000400047825 */ /* 0x002fca00078e0204 */
[----:B-----5:R1:W5:Y:S01]  /*5530*/  LDG.E R61, desc[UR38][R4.64] ;  /* 0x00000026043d7981 */ /* 0x020362000c1e1900 */
[----:B------:R-:W-:Y:S01]  /*5540*/  MOV R69, 0x1 ;  /* 0x0000000100457802 */ /* 0x000fe20000000f00 */
[----:B------:R-:W-:Y:S06]  /*5550*/  BRA `(.L_x_89) ;  /* 0x00000000000c7947 */ /* 0x000fec0003800000 */
.L_x_90:
[----:B------:R-:W1:Y:S01]  /*5560*/  LDCU UR4, c[0x0][0x880] ;  /* 0x00011000ff0477ac */ /* 0x000e620008000800 */
[----:B------:R-:W-:Y:S01]  /*5570*/  HFMA2 R69, -RZ, RZ, 0, 5.9604644775390625e-08 ;  /* 0x00000001ff457431 */ /* 0x000fe200000001ff */
[----:B-1---5:R-:W-:Y:S02]  /*5580*/  MOV R61, UR4 ;  /* 0x00000004003d7c02 */ /* 0x022fe40008000f00 */
.L_x_89:
[----:B-1----:R-:W1:Y:S02]  /*5590*/  LDC.64 R4, c[0x0][0x8b0] ;  /* 0x00022c00ff047b82 */ /* 0x002e640000000a00 */
        /* <DEDUP_REMOVED lines=11> */
[----:B------:R-:W-:Y:S05]  /*5650*/  BRA `(.L_x_91) ;  /* 0x0000000000087947 */ /* 0x000fea0003800000 */
.L_x_92:
[----:B------:R-:W1:Y:S02]  /*5660*/  LDCU UR4, c[0x0][0x8a0] ;  /* 0x00011400ff0477ac */ /* 0x000e640008000800 */
[----:B-1---5:R-:W-:Y:S02]  /*5670*/  MOV R43, UR4 ;  /* 0x00000004002b7c02 */ /* 0x022fe40008000f00 */
.L_x_91:
[----:B------:R-:W-:Y:S01]  /*5680*/  UISETP.NE.AND UP0, UPT, UR43, URZ, UPT ;  /* 0x000000ff2b00728c */ /* 0x000fe2000bf05270 */
[----:B------:R-:W-:Y:S01]  /*5690*/  PLOP3.LUT P0, PT, PT, PT, PT, 0x8, 0x80 ;  /* 0x000000000080781c */ /* 0x000fe20003f0e170 */
[----:B------:R-:W-:-:S03]  /*56a0*/  IMAD.U32 R5, RZ, RZ, UR40 ;  /* 0x00000028ff057e24 */ /* 0x000fc6000f8e00ff */
[----:B------:R-:W-:-:S04]  /*56b0*/  P2R R134, PR, RZ, 0x1 ;  /* 0x00000001ff867803 */ /* 0x000fc80000000000 */
[----:B------:R-:W-:Y:S05]  /*56c0*/  BRA.U !UP0, `(.L_x_93) ;  /* 0x00000001083c7547 */ /* 0x000fea000b800000 */
[----:B------:R-:W-:-:S04]  /*56d0*/  ISETP.NE.U32.AND P0, PT, R2, RZ, PT ;  /* 0x000000ff0200720c */ /* 0x000fc80003f05070 */
[----:B------:R-:W-:-:S13]  /*56e0*/  ISETP.NE.AND.EX P0, PT, R3, RZ, PT, P0 ;  /* 0x000000ff0300720c */ /* 0x000fda0003f05300 */
[----:B-----5:R-:W-:-:S04]  /*56f0*/  @!P0 FSETP.EQ.AND P1, PT, R61, RZ, PT ;  /* 0x000000ff3d00820b */ /* 0x020fc80003f22000 */
[----:B------:R-:W-:Y:S01]  /*5700*/  P2R R134, PR, RZ, 0x2 ;  /* 0x00000002ff867803 */ /* 0x000fe20000000000 */
[----:B------:R-:W-:Y:S08]  /*5710*/  @!P0 BRA `(.L_x_93) ;  /* 0x0000000000288947 */ /* 0x000ff00003800000 */
[----:B------:R-:W3:Y:S01]  /*5720*/  LDCU.64 UR4, c[0x0][0x888] ;  /* 0x00011100ff0477ac */ /* 0x000ee20008000a00 */
[----:B------:R-:W-:Y:S02]  /*5730*/  LOP3.LUT P1, RZ, R69, 0xff, RZ, 0xc0, !PT ;  /* 0x000000ff45ff7812 */ /* 0x000fe4000782c0ff */
[----:B------:R-:W-:-:S04]  /*5740*/  FSETP.NEU.AND P0, PT, R61, RZ, PT ;  /* 0x000000ff3d00720b */ /* 0x000fc80003f0d000 */
[----:B------:R-:W-:Y:S02]  /*5750*/  SEL R0, RZ, 0xffffffff, P0 ;  /* 0xffffffffff007807 */ /* 0x000fe40000000000 */
[----:B---3--:R-:W-:-:S04]  /*5760*/  ISETP.NE.U32.AND P2, PT, RZ, UR4, PT ;  /* 0x00000004ff007c0c */ /* 0x008fc8000bf45070 */
[----:B------:R-:W-:-:S04]  /*5770*/  ISETP.NE.AND.EX P2, PT, RZ, UR5, PT, P2 ;  /* 0x00000005ff007c0c */ /* 0x000fc8000bf45320 */
[----:B------:R-:W-:-:S04]  /*5780*/  @!P1 SEL R0, RZ, 0xffffffff, P2 ;  /* 0xffffffffff009807 */ /* 0x000fc80001000000 */
[----:B------:R-:W-:-:S04]  /*5790*/  LOP3.LUT R0, R0, 0x1, RZ, 0xc0, !PT ;  /* 0x0000000100007812 */ /* 0x000fc800078ec0ff */
[----:B------:R-:W-:-:S04]  /*57a0*/  ISETP.EQ.U32.AND P0, PT, R0, 0x1, PT ;  /* 0x000000010000780c */ /* 0x000fc80003f02070 */
[----:B------:R-:W-:-:S09]  /*57b0*/  P2R R134, PR, RZ, 0x1 ;  /* 0x00000001ff867803 */ /* 0x000fd20000000000 */
.L_x_93:
[----:B------:R-:W-:Y:S01]  /*57c0*/  ISETP.NE.AND P4, PT, R134, RZ, PT ;  /* 0x000000ff8600720c */ /* 0x000fe20003f85270 */
[----:B-1----:R-:W-:Y:S01]  /*57d0*/  IMAD R7, R41, 0x8, R16 ;  /* 0x0000000829077824 */ /* 0x002fe200078e0210 */
[----:B------:R-:W-:Y:S01]  /*57e0*/  SHF.L.U32 R4, R101, 0x1f, RZ ;  /* 0x0000001f65047819 */ /* 0x000fe200000006ff */
[----:B------:R-:W1:Y:S01]  /*57f0*/  LDCU.64 UR4, c[0x0][0x888] ;  /* 0x00011100ff0477ac */ /* 0x000e620008000a00 */
[----:B------:R-:W-:Y:S01]  /*5800*/  IMAD.MOV.U32 R89, RZ, RZ, 0x1 ;  /* 0x00000001ff597424 */ /* 0x000fe200078e00ff */
[----:B------:R-:W-:Y:S01]  /*5810*/  CS2R R118, SRZ ;  /* 0x0000000000767805 */ /* 0x000fe2000001ff00 */
[----:B------:R-:W-:Y:S01]  /*5820*/  IMAD.SHL.U32 R79, R18, 0x40, RZ ;  /* 0x00000040124f7824 */ /* 0x000fe200078e00ff */
[----:B------:R-:W-:Y:S01]  /*5830*/  CS2R R116, SRZ ;  /* 0x0000000000747805 */ /* 0x000fe2000001ff00 */
[----:B------:R-:W-:Y:S01]  /*5840*/  IMAD.SHL.U32 R77, R19, 0x80, RZ ;  /* 0x00000080134d7824 */ /* 0x000fe200078e00ff */
[----:B------:R-:W-:Y:S01]  /*5850*/  CS2R R114, SRZ ;  /* 0x0000000000727805 */ /* 0x000fe2000001ff00 */
[----:B------:R-:W-:Y:S01]  /*5860*/  IMAD R39, R41, 0x40, R98 ;  /* 0x0000004029277824 */ /* 0x000fe200078e0262 */
[----:B------:R-:W-:Y:S01]  /*5870*/  CS2R R112, SRZ ;  /* 0x0000000000707805 */ /* 0x000fe2000001ff00 */
[----:B------:R-:W-:Y:S01]  /*5880*/  IMAD.MOV.U32 R96, RZ, RZ, RZ ;  /* 0x000000ffff607224 */ /* 0x000fe200078e00ff */
[----:B------:R-:W-:Y:S01]  /*5890*/  @!P4 SHF.L.U32 R2, R91, 0x1f, RZ ;  /* 0x0000001f5b02c819 */ /* 0x000fe200000006ff */
[----:B------:R-:W-:Y:S01]  /*58a0*/  @!P4 IMAD R5, R5, 0x8, R16 ;  /* 0x000000080505c824 */ /* 0x000fe200078e0210 */
[----:B------:R-:W-:Y:S01]  /*58b0*/  CS2R R110, SRZ ;  /* 0x00000000006e7805 */ /* 0x000fe2000001ff00 */
[----:B------:R-:W-:Y:S01]  /*58c0*/  IMAD.U32 R87, RZ, RZ, UR37 ;  /* 0x00000025ff577e24 */ /* 0x000fe2000f8e00ff */
[----:B------:R-:W-:Y:S01]  /*58d0*/  CS2R R108, SRZ ;  /* 0x00000000006c7805 */ /* 0x000fe2000001ff00 */
[----:B------:R-:W3:Y:S01]  /*58e0*/  @!P4 SYNCS.PHASECHK.TRANS64.TRYWAIT P1, [R5+URZ+0x80], R2 ;  /* 0x000080020500c5a7 */ /* 0x000ee200080211ff */
[----:B------:R-:W-:Y:S01]  /*58f0*/  IMAD.U32 R85, RZ, RZ, UR40 ;  /* 0x00000028ff557e24 */ /* 0x000fe2000f8e00ff */
[----:B------:R-:W-:-:S02]  /*5900*/  CS2R R106, SRZ ;  /* 0x00000000006a7805 */ /* 0x000fc4000001ff00 */
[----:B-1----:R-:W-:Y:S02]  /*5910*/  ISETP.NE.U32.AND P0, PT, RZ, UR4, PT ;  /* 0x00000004ff007c0c */ /* 0x002fe4000bf05070 */
[----:B------:R-:W-:Y:S02]  /*5920*/  CS2R R104, SRZ ;  /* 0x0000000000687805 */ /* 0x000fe4000001ff00 */
[----:B------:R-:W-:-:S04]  /*5930*/  ISETP.NE.AND.EX P0, PT, RZ, UR5, PT, P0 ;  /* 0x00000005ff007c0c */ /* 0x000fc8000bf05300 */
[----:B------:R-:W-:Y:S02]  /*5940*/  SEL R3, RZ, 0xffffffff, P0 ;  /* 0xffffffffff037807 */ /* 0x000fe40000000000 */
[----:B------:R-:W-:Y:S01]  /*5950*/  LOP3.LUT P0, R75, R69, 0xff, RZ, 0xc0, !PT ;  /* 0x000000ff454b7812 */ /* 0x000fe2000780c0ff */
[----:B------:R-:W1:Y:S01]  /*5960*/  SYNCS.PHASECHK.TRANS64.TRYWAIT P2, [R7+URZ+0xe0], R4 ;  /* 0x0000e004070075a7 */ /* 0x000e6200080411ff */
[----:B---3--:R-:W-:Y:S02]  /*5970*/  @!P4 SEL R89, RZ, 0x1, !P1 ;  /* 0x00000001ff59c807 */ /* 0x008fe40004800000 */
[----:B-1----:R-:W-:Y:S02]  /*5980*/  P2R R133, PR, RZ, 0x4 ;  /* 0x00000004ff857803 */ /* 0x002fe40000000000 */
[----:B-----5:R-:W-:-:S04]  /*5990*/  FSETP.NEU.AND P2, PT, R61, RZ, PT ;  /* 0x000000ff3d00720b */ /* 0x020fc80003f4d000 */
[----:B------:R-:W-:-:S04]  /*59a0*/  SEL R0, RZ, 0xffffffff, P2 ;  /* 0xffffffffff007807 */ /* 0x000fc80001000000 */
[----:B------:R-:W-:Y:S02]  /*59b0*/  @P3 SEL R0, R3, R0, !P0 ;  /* 0x0000000003003207 */ /* 0x000fe40004000000 */
[----:B------:R-:W-:Y:S02]  /*59c0*/  PLOP3.LUT P0, PT, PT, PT, PT, 0x80, 0x8 ;  /* 0x000000000008781c */ /* 0x000fe40003f0f070 */
[----:B------:R-:W-:-:S04]  /*59d0*/  LOP3.LUT R0, R0, 0x1, RZ, 0xc0, !PT ;  /* 0x0000000100007812 */ /* 0x000fc800078ec0ff */
[----:B------:R-:W-:-:S04]  /*59e0*/  ISETP.NE.U32.AND P2, PT, R0, 0x1, PT ;  /* 0x000000010000780c */ /* 0x000fc80003f45070 */
[----:B------:R-:W-:Y:S02]  /*59f0*/  P2R R129, PR, RZ, 0x4 ;  /* 0x00000004ff817803 */ /* 0x000fe40000000000 */
[----:B------:R-:W-:-:S04]  /*5a00*/  PLOP3.LUT P2, PT, PT, PT, PT, 0x8, 0x80 ;  /* 0x000000000080781c */ /* 0x000fc80003f4e170 */
[----:B------:R-:W-:-:S09]  /*5a10*/  P2R R132, PR, RZ, 0x4 ;  /* 0x00000004ff847803 */ /* 0x000fd20000000000 */
.L_x_110:
[----:B------:R-:W-:Y:S01]  /*5a20*/  ISETP.NE.AND P1, PT, R134, RZ, PT ;  /* 0x000000ff8600720c */ /* 0x000fe20003f25270 */
[----:B------:R-:W-:Y:S05]  /*5a30*/  YIELD ;  /* 0x0000000000007946 */ /* 0x000fea0003800000 */
[----:B------:R-:W-:Y:S01]  /*5a40*/  P2R R131, PR, RZ, 0x1 ;  /* 0x00000001ff837803 */ /* 0x000fe20000000000 */
[----:B------:R-:W-:Y:S06]  /*5a50*/  BSSY B1, `(.L_x_94) ;  /* 0x000001d000017945 */ /* 0x000fec0003800000 */
[----:B--2---:R-:W-:Y:S05]  /*5a60*/  @P1 BRA `(.L_x_95) ;  /* 0x00000000006c1947 */ /* 0x004fea0003800000 */
[----:B------:R-:W-:Y:S01]  /*5a70*/  ISETP.NE.AND P1, PT, R129, RZ, PT ;  /* 0x000000ff8100720c */ /* 0x000fe20003f25270 */
[----:B------:R-:W-:Y:S01]  /*5a80*/  BSSY B0, `(.L_x_96) ;  /* 0x000000e000007945 */ /* 0x000fe20003800000 */
[----:B------:R-:W-:Y:S11]  /*5a90*/  ISETP.NE.AND P0, PT, R89, RZ, PT ;  /* 0x000000ff5900720c */ /* 0x000ff60003f05270 */
[----:B------:R-:W-:Y:S05]  /*5aa0*/  @P1 LEA R8, R85, R128, 0xd ;  /* 0x0000008055081211 */ /* 0x000fea00078e68ff */
[--C-:B------:R-:W-:Y:S02]  /*5ab0*/  @P1 IMAD R6, R123, -0x10, R8.reuse ;  /* 0xfffffff07b061824 */ /* 0x100fe400078e0208 */
[----:B------:R-:W-:Y:S03]  /*5ac0*/  @P1 IMAD R4, R121, -0x10, R8 ;  /* 0xfffffff079041824 */ /* 0x000fe600078e0208 */
[----:B------:R-:W-:Y:S01]  /*5ad0*/  @P1 LEA R2, R103, R6, 0x4 ;  /* 0x0000000667021211 */ /* 0x000fe200078e20ff */
[----:B------:R-:W-:Y:S06]  /*5ae0*/  @P0 BRA `(.L_x_97) ;  /* 0x00000000001c0947 */ /* 0x000fec0003800000 */
[----:B------:R-:W1:Y:S01]  /*5af0*/  S2UR UR4, SR_CgaCtaId ;  /* 0x00000000000479c3 */ /* 0x000e620000008800 */
[----:B------:R-:W-:Y:S01]  /*5b00*/  UMOV UR5, 0x400 ;  /* 0x0000040000057882 */ /* 0x000fe20000000000 */
[----:B------:R-:W-:Y:S01]  /*5b10*/  SHF.L.U32 R0, R91, 0x1f, RZ ;  /* 0x0000001f5b007819 */ /* 0x000fe200000006ff */
[----:B-1----:R-:W-:Y:S06]  /*5b20*/  ULEA UR4, UR4, UR5, 0x18 ;  /* 0x0000000504047291 */ /* 0x002fec000f8ec0ff */
[----:B------:R-:W-:Y:S04]  /*5b30*/  LEA R3, R85, UR4, 0x3 ;  /* 0x0000000455037c11 */ /* 0x000fe8000f8e18ff */
[----:B------:R-:W1:Y:S02]  /*5b40*/  SYNCS.PHASECHK.TRANS64.TRYWAIT P0, [R3+URZ+0x80], R0 ;  /* 0x00008000030075a7 */ /* 0x000e6400080011ff */
[----:B-1----:R-:W-:Y:S05]  /*5b50*/  @!P0 BRA `(.L_x_98) ;  /* 0x0000004c00a88947 */ /* 0x002fea0003800000 */
.L_x_97:
[----:B------:R-:W-:Y:S05]  /*5b60*/  BSYNC B0 ;  /* 0x0000000000007941 */ /* 0x000fea0003800000 */
.L_x_96:
[----:B------:R-:W-:Y:S01]  /*5b70*/  ISETP.NE.AND P0, PT, R129, RZ, PT ;  /* 0x000000ff8100720c */ /* 0x000fe20003f05270 */
[----:B------:R-:W-:Y:S11]  /*5b80*/  VIADD R85, R85, 0x1 ;  /* 0x0000000155557836 */ /* 0x000ff60000000000 */
[----:B------:R-:W-:Y:S01]  /*5b90*/  @!UPT UIADD3 URZ, UPT, UPT, URZ, URZ, URZ ;  /* 0x000000fffffff290 */ /* 0x000fe2000fffe0ff */
[----:B------:R3:W4:Y:S04]  /*5ba0*/  @P0 LDS.128 R104, [R8] ;  /* 0x0000000008680984 */ /* 0x0007280000000c00 */
[----:B------:R3:W2:Y:S04]  /*5bb0*/  @P0 LDS.128 R112, [R4+0x20] ;  /* 0x0000200004700984 */ /* 0x0006a80000000c00 */
[----:B------:R3:W2:Y:S04]  /*5bc0*/  @P0 LDS.128 R108, [R6+0x10] ;  /* 0x00001000066c0984 */ /* 0x0006a80000000c00 */
[----:B------:R3:W2:Y:S01]  /*5bd0*/  @P0 LDS.128 R116, [R2+0x10] ;  /* 0x0000100002740984 */ /* 0x0006a20000000c00 */
[C---:B------:R-:W-:Y:S04]  /*5be0*/  ISETP.NE.AND P0, PT, R85.reuse, 0x3, PT ;  /* 0x000000035500780c */ /* 0x040fe80003f05270 */
[----:B-1----:R-:W-:Y:S02]  /*5bf0*/  SEL R0, RZ, 0x1, P0 ;  /* 0x00000001ff007807 */ /* 0x002fe40000000000 */
[----:B------:R-:W-:Y:S02]  /*5c00*/  SEL R85, R85, RZ, P0 ;  /* 0x000000ff55557207 */ /* 0x000fe40000000000 */
[----:B------:R-:W-:Y:S02]  /*5c10*/  LOP3.LUT R91, R91, R0, RZ, 0x3c, !PT ;  /* 0x000000005b5b7212 */ /* 0x000fe400078e3cff */
.L_x_95:
[----:B------:R-:W-:Y:S05]  /*5c20*/  BSYNC B1 ;  /* 0x0000000000017941 */ /* 0x000fea0003800000 */
.L_x_94:
[----:B------:R-:W-:Y:S01]  /*5c30*/  ISETP.NE.AND P1, PT, R133, RZ, PT ;  /* 0x000000ff8500720c */ /* 0x000fe20003f25270 */
[----:B------:R-:W1:Y:S01]  /*5c40*/  S2UR UR4, SR_CgaCtaId ;  /* 0x00000000000479c3 */ /* 0x000e620000008800 */
[----:B------:R-:W-:Y:S01]  /*5c50*/  ISETP.NE.AND P0, PT, R132, RZ, PT ;  /* 0x000000ff8400720c */ /* 0x000fe20003f05270 */
[----:B------:R-:W-:Y:S01]  /*5c60*/  IMAD.IADD R16, R39, 0x1, R96 ;  /* 0x0000000127107824 */ /* 0x000fe200078e0260 */
[----:B------:R-:W-:Y:S01]  /*5c70*/  MOV R122, 0x400 ;  /* 0x00000400007a7802 */ /* 0x000fe20000000f00 */
[----:B------:R-:W-:Y:S01]  /*5c80*/  BSSY B0, `(.L_x_99) ;  /* 0x000000a000007945 */ /* 0x000fe20003800000 */
[----:B------:R-:W-:Y:S02]  /*5c90*/  PLOP3.LUT P0, PT, P0, P1, PT, 0xf8, 0x8f ;  /* 0x00000000008f781c */ /* 0x000fe40000703f70 */
[----:B---3--:R-:W-:Y:S01]  /*5ca0*/  SHF.R.U32.HI R2, RZ, 0x15, R16 ;  /* 0x00000015ff027819 */ /* 0x008fe20000011610 */
[----:B-1----:R-:W-:Y:S05]  /*5cb0*/  IMAD.U32 R73, RZ, RZ, UR4 ;  /* 0x00000004ff497e24 */ /* 0x002fea000f8e00ff */
[----:B------:R-:W-:Y:S05]  /*5cc0*/  LEA R122, R73, R122, 0x18 ;  /* 0x0000007a497a7211 */ /* 0x000fea00078ec0ff */
[----:B------:R-:W-:Y:S01]  /*5cd0*/  IMAD R71, R41, 0x8, R122 ;  /* 0x0000000829477824 */ /* 0x000fe200078e027a */
[----:B------:R-:W-:Y:S06]  /*5ce0*/  @P0 BRA `(.L_x_100) ;  /* 0x00000000000c0947 */ /* 0x000fec0003800000 */
[----:B------:R-:W-:Y:S04]  /*5cf0*/  SHF.L.U32 R0, R101, 0x1f, RZ ;  /* 0x0000001f65007819 */ /* 0x000fe800000006ff */
[----:B------:R-:W1:Y:S02]  /*5d00*/  SYNCS.PHASECHK.TRANS64.TRYWAIT P0, [R71+URZ+0xe0], R0 ;  /* 0x0000e000470075a7 */ /* 0x000e6400080011ff */
[----:B-1----:R-:W-:Y:S05]  /*5d10*/  @!P0 BRA `(.L_x_101) ;  /* 0x0000004c004c8947 */ /* 0x002fea0003800000 */
.L_x_100:
[----:B------:R-:W-:Y:S05]  /*5d20*/  BSYNC B0 ;  /* 0x0000000000007941 */ /* 0x000fea0003800000 */
.L_x_99:
[----:B------:R-:W-:Y:S11]  /*5d30*/  LOP3.LUT P0, RZ, R2, 0x3, R127, 0x48, !PT ;  /* 0x0000000302ff7812 */ /* 0x000ff6000780487f */
[----:B------:R-:W-:Y:S02]  /*5d40*/  @!UPT UIADD3 URZ, UPT, UPT, URZ, URZ, URZ ;  /* 0x000000fffffff290 */ /* 0x000fe4000fffe0ff */
[----:B------:R-:W-:Y:S05]  /*5d50*/  @!P0 BRA `(.L_x_102) ;  /* 0x0000000000408947 */ /* 0x000fea0003800000 */
[----:B------:R-:W3:Y:S01]  /*5d60*/  LDCU.64 UR8, c[0x4][0x70] ;  /* 0x01000e00ff0877ac */ /* 0x000ee20008000a00 */
[----:B------:R-:W-:Y:S01]  /*5d70*/  MOV R3, 0x0 ;  /* 0x0000000000037802 */ /* 0x000fe20000000f00 */
[----:B------:R-:W-:Y:S02]  /*5d80*/  HFMA2 R12, -RZ, RZ, 0, 5.9604644775390625e-08 ;  /* 0x00000001ff0c7431 */ /* 0x000fe400000001ff */
[----:B------:R-:W-:Y:S02]  /*5d90*/  IMAD.MOV.U32 R8, RZ, RZ, 0x192 ;  /* 0x00000192ff087424 */ /* 0x000fe400078e00ff */
[----:B------:R-:W-:Y:S01]  /*5da0*/  IMAD.MOV.U32 R13, RZ, RZ, RZ ;  /* 0x000000ffff0d7224 */ /* 0x000fe200078e00ff */
[----:B------:R-:W5:Y:S01]  /*5db0*/  LDCU.64 UR6, c[0x4][0x78] ;  /* 0x01000f00ff0677ac */ /* 0x000f620008000a00 */
[----:B------:R-:W1:Y:S01]  /*5dc0*/  LDC.64 R2, c[0x4][R3] ;  /* 0x0100000003027b82 */ /* 0x000e620000000a00 */
[----:B------:R-:W2:Y:S01]  /*5dd0*/  LDCU.64 UR4, c[0x4][0x10] ;  /* 0x01000200ff0477ac */ /* 0x000ea20008000a00 */
[----:B---3--:R-:W-:Y:S01]  /*5de0*/  MOV R5, UR9 ;  /* 0x0000000900057c02 */ /* 0x008fe20008000f00 */
[----:B------:R-:W-:Y:S01]  /*5df0*/  IMAD.U32 R4, RZ, RZ, UR8 ;  /* 0x00000008ff047e24 */ /* 0x000fe2000f8e00ff */
[----:B-----5:R-:W-:Y:S01]  /*5e00*/  MOV R7, UR7 ;  /* 0x0000000700077c02 */ /* 0x020fe20008000f00 */
[----:B------:R-:W-:Y:S01]  /*5e10*/  IMAD.U32 R6, RZ, RZ, UR6 ;  /* 0x00000006ff067e24 */ /* 0x000fe2000f8e00ff */
[----:B--2---:R-:W-:Y:S01]  /*5e20*/  MOV R11, UR5 ;  /* 0x00000005000b7c02 */ /* 0x004fe20008000f00 */
[----:B------:R-:W-:Y:S02]  /*5e30*/  IMAD.U32 R10, RZ, RZ, UR4 ;  /* 0x00000004ff0a7e24 */ /* 0x000fe4000f8e00ff */
[----:B------:R-:W-:Y:S07]  /*5e40*/  LEPC R20, `(.L_x_102) ;  /* 0x000000001014794e */ /* 0x000fee0000000000 */
[----:B-1--4-:R-:W-:Y:S05]  /*5e50*/  CALL.ABS.NOINC R2 ;  /* 0x0000000002007343 */ /* 0x012fea0003c00000 */
.L_x_102:
[----:B------:R-:W-:Y:S05]  /*5e60*/  WARPSYNC.ALL ;  /* 0x0000000000007948 */ /* 0x000fea0003800000 */
[----:B------:R-:W-:Y:S01]  /*5e70*/  R2UR UR4, R16 ;  /* 0x00000000100472ca */ /* 0x000fe200000e0000 */
[--C-:B----4-:R-:W-:Y:S01]  /*5e80*/  HADD2.F32 R63, -RZ, R104.reuse.H0_H0 ;  /* 0x20000068ff3f7230 */ /* 0x110fe20000004100 */
[----:B------:R-:W-:Y:S01]  /*5e90*/  MOV R51, 0x3e235519 ;  /* 0x3e23551900337802 */ /* 0x000fe20000000f00 */
[----:B------:R-:W-:Y:S01]  /*5ea0*/  HADD2.F32 R65, -RZ, R104.H1_H1 ;  /* 0x30000068ff417230 */ /* 0x000fe20000004100 */
[----:B------:R-:W-:Y:S01]  /*5eb0*/  ISETP.NE.AND P6, PT, R132, RZ, PT ;  /* 0x000000ff8400720c */ /* 0x000fe20003fc5270 */
[--C-:B------:R-:W-:Y:S01]  /*5ec0*/  HADD2.F32 R100, -RZ, R105.reuse.H0_H0 ;  /* 0x20000069ff647230 */ /* 0x100fe20000004100 */
[----:B------:R-:W-:Y:S01]  /*5ed0*/  ISETP.NE.AND P2, PT, R125, RZ, PT ;  /* 0x000000ff7d00720c */ /* 0x000fe20003f45270 */
[----:B------:R-:W-:Y:S02]  /*5ee0*/  HADD2.F32 R102, -RZ, R105.H1_H1 ;  /* 0x30000069ff667230 */ /* 0x000fe40000004100 */
[----:B------:R-:W-:Y:S02]  /*5ef0*/  HFMA2 R55, -RZ, RZ, 0.8349609375, 5.424022674560546875e-06 ;  /* 0x3aae005bff377431 */ /* 0x000fe400000001ff */
[--C-:B--2---:R-:W-:Y:S02]  /*5f00*/  HADD2.F32 R36, -RZ, R109.reuse.H0_H0 ;  /* 0x2000006dff247230 */ /* 0x104fe40000004100 */
[----:B------:R-:W-:Y:S02]  /*5f10*/  HFMA2 R53, -RZ, RZ, 1.28515625, -179.25 ;  /* 0x3d24d99aff357431 */ /* 0x000fe400000001ff */
[----:B------:R-:W-:Y:S02]  /*5f20*/  HADD2.F32 R38, -RZ, R109.H1_H1 ;  /* 0x3000006dff267230 */ /* 0x000fe40000004100 */
[----:B------:R-:W-:Y:S01]  /*5f30*/  HFMA2 R49, -RZ, RZ, 1.8525390625, -0.310791015625 ;  /* 0x3f69b4f9ff317431 */ /* 0x000fe200000001ff */
[----:B------:R-:W1:Y:S01]  /*5f40*/  LDTM.x32 R4, tmem[UR4] ;  /* 0x00000004000479ee */ /* 0x000e6200082c0000 */
[--C-:B------:R-:W-:Y:S01]  /*5f50*/  HADD2.F32 R37, -RZ, R110.reuse.H0_H0 ;  /* 0x2000006eff257230 */ /* 0x100fe20000004100 */
[----:B------:R-:W-:Y:S01]  /*5f60*/  USHF.L.U32 UR8, UR40, 0xd, URZ ;  /* 0x0000000d28087899 */ /* 0x000fe200080006ff */
[----:B------:R-:W-:Y:S01]  /*5f70*/  HADD2.F32 R40, -RZ, R110.H1_H1 ;  /* 0x3000006eff287230 */ /* 0x000fe20000004100 */
[----:B------:R-:W-:Y:S01]  /*5f80*/  @P6 NOP ;  /* 0x0000000000006918 */ /* 0x000fe20000000000 */
[----:B------:R-:W-:Y:S01]  /*5f90*/  HADD2.F32 R45, -RZ, R111.H0_H0 ;  /* 0x2000006fff2d7230 */ /* 0x000fe20000004100 */
[----:B------:R-:W-:Y:S01]  /*5fa0*/  BSSY.RECONVERGENT B0, `(.L_x_103) ;  /* 0x00003b2000007945 */ /* 0x000fe20003800200 */
[C---:B-1----:R-:W-:Y:S01]  /*5fb0*/  FMUL R0, R43.reuse, R4 ;  /* 0x000000042b007220 */ /* 0x042fe20000400000 */
[C---:B------:R-:W-:Y:S01]  /*5fc0*/  FMUL R2, R43.reuse, R5 ;  /* 0x000000052b027220 */ /* 0x040fe20000400000 */
[C---:B------:R-:W-:Y:S01]  /*5fd0*/  FMUL R3, R43.reuse, R6 ;  /* 0x000000062b037220 */ /* 0x040fe20000400000 */
[----:B------:R-:W-:Y:S01]  /*5fe0*/  FMUL R7, R43, R7 ;  /* 0x000000072b077220 */ /* 0x000fe20000400000 */
[C---:B------:R-:W-:Y:S01]  /*5ff0*/  FFMA R0, R61.reuse, R63, R0 ;  /* 0x0000003f3d007223 */ /* 0x040fe20000000000 */
[--C-:B------:R-:W-:Y:S02]  /*6000*/  HADD2.F32 R63, -RZ, R106.reuse.H0_H0 ;  /* 0x2000006aff3f7230 */ /* 0x100fe40000004100 */
[----:B------:R-:W-:Y:S01]  /*6010*/  FFMA R2, R61, R65, R2 ;  /* 0x000000413d027223 */ /* 0x000fe20000000002 */
[----:B------:R-:W-:Y:S01]  /*6020*/  FMUL R4, R43, R8 ;  /* 0x000000082b047220 */ /* 0x000fe20000400000 */
[C---:B------:R-:W-:Y:S01]  /*6030*/  FFMA R3, R61.reuse, R100, R3 ;  /* 0x000000643d037223 */ /* 0x040fe20000000003 */
[----:B------:R-:W-:Y:S02]  /*6040*/  HADD2.F32 R100, -RZ, R106.H1_H1 ;  /* 0x3000006aff647230 */ /* 0x000fe40000004100 */
[----:B------:R-:W-:Y:S01]  /*6050*/  FFMA R7, R61, R102, R7 ;  /* 0x000000663d077223 */ /* 0x000fe20000000007 */
[----:B------:R-:W-:Y:S01]  /*6060*/  FMUL R5, R43, R9 ;  /* 0x000000092b057220 */ /* 0x000fe20000400000 */
[----:B------:R-:W-:Y:S01]  /*6070*/  FFMA R4, R61, R63, R4 ;  /* 0x0000003f3d047223 */ /* 0x000fe20000000004 */
[--C-:B------:R-:W-:Y:S02]  /*6080*/  HADD2.F32 R63, -RZ, R107.reuse.H0_H0 ;  /* 0x2000006bff3f7230 */ /* 0x100fe40000004100 */
[----:B------:R-:W-:Y:S01]  /*6090*/  FMUL R6, R43, R10 ;  /* 0x0000000a2b067220 */ /* 0x000fe20000400000 */
[----:B------:R-:W-:Y:S02]  /*60a0*/  HADD2.F32 R102, -RZ, R107.H1_H1 ;  /* 0x3000006bff667230 */ /* 0x000fe40000004100 */
[----:B------:R-:W-:Y:S01]  /*60b0*/  FFMA R5, R61, R100, R5 ;  /* 0x000000643d057223 */ /* 0x000fe20000000005 */
[C---:B------:R-:W-:Y:S01]  /*60c0*/  FMUL R11, R43.reuse, R11 ;  /* 0x0000000b2b0b7220 */ /* 0x040fe20000400000 */
[--C-:B------:R-:W-:Y:S02]  /*60d0*/  HADD2.F32 R65, -RZ, R108.reuse.H0_H0 ;  /* 0x2000006cff417230 */ /* 0x100fe40000004100 */
[C---:B------:R-:W-:Y:S01]  /*60e0*/  FMUL R8, R43.reuse, R12 ;  /* 0x0000000c2b087220 */ /* 0x040fe20000400000 */
[----:B------:R-:W-:Y:S02]  /*60f0*/  HADD2.F32 R100, -RZ, R108.H1_H1 ;  /* 0x3000006cff647230 */ /* 0x000fe40000004100 */
[----:B------:R-:W-:Y:S01]  /*6100*/  FMUL R9, R43, R13 ;  /* 0x0000000d2b097220 */ /* 0x000fe20000400000 */
[----:B------:R-:W-:Y:S01]  /*6110*/  FFMA R6, R61, R63, R6 ;  /* 0x0000003f3d067223 */ /* 0x000fe20000000006 */
[----:B------:R-:W-:Y:S01]  /*6120*/  MOV R63, 0x38eb4c3a ;  /* 0x38eb4c3a003f7802 */ /* 0x000fe20000000f00 */
[----:B------:R-:W-:Y:S01]  /*6130*/  FMUL R10, R43, R14 ;  /* 0x0000000e2b0a7220 */ /* 0x000fe20000400000 */
[C---:B------:R-:W-:Y:S01]  /*6140*/  FFMA R11, R61.reuse, R102, R11 ;  /* 0x000000663d0b7223 */ /* 0x040fe2000000000b */
[----:B------:R-:W-:Y:S01]  /*6150*/  FFMA R8, R61, R65, R8 ;  /* 0x000000413d087223 */ /* 0x000fe20000000008 */
[----:B------:R-:W-:Y:S01]  /*6160*/  FMUL R15, R43, R15 ;  /* 0x0000000f2b0f7220 */ /* 0x000fe20000400000 */
[----:B------:R-:W-:Y:S01]  /*6170*/  FFMA R9, R61, R100, R9 ;  /* 0x000000643d097223 */ /* 0x000fe20000000009 */
[----:B------:R-:W-:Y:S01]  /*6180*/  FMUL R12, R43, R16 ;  /* 0x000000102b0c7220 */ /* 0x000fe20000400000 */
[----:B------:R-:W-:Y:S01]  /*6190*/  FFMA R10, R61, R36, R10 ;  /* 0x000000243d0a7223 */ /* 0x000fe2000000000a */
[C---:B------:R-:W-:Y:S01]  /*61a0*/  FMUL R13, R43.reuse, R17 ;  /* 0x000000112b0d7220 */ /* 0x040fe20000400000 */
[----:B------:R-:W-:Y:S01]  /*61b0*/  FMUL R14, R43, R18 ;  /* 0x000000122b0e7220 */ /* 0x000fe20000400000 */
[----:B------:R-:W-:Y:S02]  /*61c0*/  HADD2.F32 R36, -RZ, R111.H1_H1 ;  /* 0x3000006fff247230 */ /* 0x000fe40000004100 */
[----:B------:R-:W-:Y:S01]  /*61d0*/  FFMA R15, R61, R38, R15 ;  /* 0x000000263d0f7223 */ /* 0x000fe2000000000f */
[----:B------:R-:W-:Y:S01]  /*61e0*/  FMUL R19, R43, R19 ;  /* 0x000000132b137220 */ /* 0x000fe20000400000 */
[C---:B------:R-:W-:Y:S01]  /*61f0*/  FFMA R12, R61.reuse, R37, R12 ;  /* 0x000000253d0c7223 */ /* 0x040fe2000000000c */
[C---:B------:R-:W-:Y:S01]  /*6200*/  FFMA R13, R61.reuse, R40, R13 ;  /* 0x000000283d0d7223 */ /* 0x040fe2000000000d */
[--C-:B------:R-:W-:Y:S02]  /*6210*/  HADD2.F32 R37, -RZ, R112.reuse.H0_H0 ;  /* 0x20000070ff257230 */ /* 0x100fe40000004100 */
[----:B------:R-:W-:Y:S01]  /*6220*/  FFMA R14, R61, R45, R14 ;  /* 0x0000002d3d0e7223 */ /* 0x000fe2000000000e */
        /* <DEDUP_REMOVED lines=8> */
[C---:B------:R-:W-:Y:S01]  /*62b0*/  FFMA R16, R61.reuse, R37, R16 ;  /* 0x000000253d107223 */ /* 0x040fe20000000010 */
[C---:B------:R-:W-:Y:S01]  /*62c0*/  FFMA R17, R61.reuse, R38, R17 ;  /* 0x000000263d117223 */ /* 0x040fe20000000011 */
[C---:B------:R-:W-:Y:S01]  /*62d0*/  FFMA R18, R61.reuse, R45, R18 ;  /* 0x0000002d3d127223 */ /* 0x040fe20000000012 */
[----:B------:R-:W-:Y:S01]  /*62e0*/  FFMA R23, R61, R36, R23 ;  /* 0x000000243d177223 */ /* 0x000fe20000000017 */
[--C-:B------:R-:W-:Y:S02]  /*62f0*/  HADD2.F32 R37, -RZ, R114.reuse.H0_H0 ;  /* 0x20000072ff257230 */ /* 0x100fe40000004100 */
[C---:B------:R-:W-:Y:S01]  /*6300*/  FMUL R20, R43.reuse, R24 ;  /* 0x000000182b147220 */ /* 0x040fe20000400000 */
[----:B------:R-:W-:Y:S02]  /*6310*/  HADD2.F32 R36, -RZ, R114.H1_H1 ;  /* 0x30000072ff247230 */ /* 0x000fe40000004100 */
[----:B------:R-:W-:Y:S01]  /*6320*/  FMUL R21, R43, R25 ;  /* 0x000000192b157220 */ /* 0x000fe20000400000 */
        /* <DEDUP_REMOVED lines=14> */
[----:B------:R-:W-:Y:S01]  /*6410*/  FMUL R36, R0, 0.70710676908493041992 ;  /* 0x3f3504f300247820 */ /* 0x000fe20000400000 */
[--C-:B------:R-:W-:Y:S02]  /*6420*/  HADD2.F32 R37, -RZ, R117.reuse.H0_H0 ;  /* 0x20000075ff257230 */ /* 0x100fe40000004100 */
[C---:B------:R-:W-:Y:S01]  /*6430*/  FMUL R26, R43.reuse, R30 ;  /* 0x0000001e2b1a7220 */ /* 0x040fe20000400000 */
[----:B------:R-:W-:Y:S02]  /*6440*/  HADD2.F32 R38, -RZ, R117.H1_H1 ;  /* 0x30000075ff267230 */ /* 0x000fe40000004100 */
[C---:B------:R-:W-:Y:S01]  /*6450*/  FMUL R31, R43.reuse, R31 ;  /* 0x0000001f2b1f7220 */ /* 0x040fe20000400000 */
[C---:B------:R-:W-:Y:S01]  /*6460*/  FSETP.GE.AND P0, PT, |R36|.reuse, 1.0029599666595458984, PT ;  /* 0x3f8060fe2400780b */ /* 0x040fe20003f06200 */
[C---:B------:R-:W-:Y:S01]  /*6470*/  FMUL R29, R43.reuse, R33 ;  /* 0x000000212b1d7220 */ /* 0x040fe20000400000 */
[--C-:B------:R-:W-:Y:S02]  /*6480*/  HADD2.F32 R45, -RZ, R118.reuse.H0_H0 ;  /* 0x20000076ff2d7230 */ /* 0x100fe40000004100 */
[----:B------:R-:W-:Y:S01]  /*6490*/  FMUL R28, R43, R32 ;  /* 0x000000202b1c7220 */ /* 0x000fe20000400000 */
[----:B------:R-:W-:Y:S01]  /*64a0*/  FSEL R47, R63, 8.4834944573231041431e-05, P0 ;  /* 0x38b1e96a3f2f7808 */ /* 0x000fe20000000000 */
[C---:B------:R-:W-:Y:S01]  /*64b0*/  FMUL R33, R36.reuse, R36 ;  /* 0x0000002424217220 */ /* 0x040fe20000400000 */
[----:B------:R-:W-:Y:S01]  /*64c0*/  FSEL R32, -R55, -0.00082130916416645050049, P0 ;  /* 0xba574d2037207808 */ /* 0x000fe20000000100 */
[C---:B------:R-:W-:Y:S01]  /*64d0*/  FFMA R26, R61.reuse, R37, R26 ;  /* 0x000000253d1a7223 */ /* 0x040fe2000000001a */
[----:B------:R-:W-:Y:S02]  /*64e0*/  HADD2.F32 R40, -RZ, R118.H1_H1 ;  /* 0x30000076ff287230 */ /* 0x000fe40000004100 */
[C---:B------:R-:W-:Y:S01]  /*64f0*/  FFMA R31, R61.reuse, R38, R31 ;  /* 0x000000263d1f7223 */ /* 0x040fe2000000001f */
[----:B------:R-:W-:Y:S01]  /*6500*/  FSEL R57, |R36|, R33, P0 ;  /* 0x0000002124397208 */ /* 0x000fe20000000200 */
[--C-:B------:R-:W-:Y:S02]  /*6510*/  HADD2.F32 R37, -RZ, R119.reuse.H0_H0 ;  /* 0x20000077ff257230 */ /* 0x100fe40000004100 */
[----:B------:R-:W-:Y:S01]  /*6520*/  FFMA R28, R61, R45, R28 ;  /* 0x0000002d3d1c7223 */ /* 0x000fe2000000001c */
[----:B------:R-:W-:Y:S01]  /*6530*/  MOV R45, 0x3c09919f ;  /* 0x3c09919f002d7802 */ /* 0x000fe20000000f00 */
[----:B------:R-:W-:Y:S02]  /*6540*/  HADD2.F32 R38, -RZ, R119.H1_H1 ;  /* 0x30000077ff267230 */ /* 0x000fe40000004100 */
[----:B------:R-:W-:Y:S01]  /*6550*/  FMUL R30, R43, R34 ;  /* 0x000000222b1e7220 */ /* 0x000fe20000400000 */
[----:B------:R-:W-:Y:S01]  /*6560*/  FSEL R34, -R53, -0.026868773624300956726, P0 ;  /* 0xbcdc1be735227808 */ /* 0x000fe20000000100 */
[----:B------:R-:W-:Y:S01]  /*6570*/  FMUL R35, R43, R35 ;  /* 0x000000232b237220 */ /* 0x000fe20000400000 */
[----:B------:R-:W-:Y:S01]  /*6580*/  FSEL R33, R45, 0.0052134888246655464172, P0 ;  /* 0x3baad5ea2d217808 */ /* 0x000fe20000000000 */
[C---:B------:R-:W-:Y:S01]  /*6590*/  FFMA R29, R61.reuse, R40, R29 ;  /* 0x000000283d1d7223 */ /* 0x040fe2000000001d */
[----:B------:R-:W-:Y:S01]  /*65a0*/  FFMA R30, R61, R37, R30 ;  /* 0x000000253d1e7223 */ /* 0x000fe2000000001e */
[----:B------:R-:W-:Y:S01]  /*65b0*/  FSEL R37, R51, 0.11284004896879196167, P0 ;  /* 0x3de718af33257808 */ /* 0x000fe20000000000 */
[----:B------:R-:W-:Y:S01]  /*65c0*/  FFMA R35, R61, R38, R35 ;  /* 0x000000263d237223 */ /* 0x000fe20000000023 */
[-C--:B------:R-:W-:Y:S01]  /*65d0*/  FFMA R32, R47, R57.reuse, R32 ;  /* 0x000000392f207223 */ /* 0x080fe20000000020 */
[----:B------:R-:W-:Y:S01]  /*65e0*/  MOV R47, 0x3f210a14 ;  /* 0x3f210a14002f7802 */ /* 0x000fe20000000f00 */
[----:B------:R-:W-:Y:S01]  /*65f0*/  FMUL R38, R2, 0.70710676908493041992 ;  /* 0x3f3504f302267820 */ /* 0x000fe20000400000 */
[----:B------:R-:W-:Y:S01]  /*6600*/  FMUL R40, R3, 0.70710676908493041992 ;  /* 0x3f3504f303287820 */ /* 0x000fe20000400000 */
[-C--:B------:R-:W-:Y:S01]  /*6610*/  FFMA R33, R32, R57.reuse, R33 ;  /* 0x0000003920217223 */ /* 0x080fe20000000021 */
[----:B------:R-:W-:Y:S01]  /*6620*/  FSEL R32, R49, -0.37612664699554443359, P0 ;  /* 0xbec093ac31207808 */ /* 0x000fe20000000000 */
[----:B------:R-:W-:Y:S01]  /*6630*/  FMUL R42, R7, 0.70710676908493041992 ;  /* 0x3f3504f3072a7820 */ /* 0x000fe20000400000 */
[----:B------:R-:W-:Y:S01]  /*6640*/  FMUL R44, R4, 0.70710676908493041992 ;  /* 0x3f3504f3042c7820 */ /* 0x000fe20000400000 */
[-C--:B------:R-:W-:Y:S01]  /*6650*/  FFMA R34, R33, R57.reuse, R34 ;  /* 0x0000003921227223 */ /* 0x080fe20000000022 */
[----:B------:R-:W-:Y:S01]  /*6660*/  FSEL R33, R47, 0.12837915122509002686, P0 ;  /* 0x3e0375d32f217808 */ /* 0x000fe20000000000 */
[----:B------:R-:W-:Y:S01]  /*6670*/  FMUL R46, R5, 0.70710676908493041992 ;  /* 0x3f3504f3052e7820 */ /* 0x000fe20000400000 */
[----:B------:R-:W-:Y:S01]  /*6680*/  FMUL R48, R6, 0.70710676908493041992 ;  /* 0x3f3504f306307820 */ /* 0x000fe20000400000 */
[-C--:B------:R-:W-:Y:S01]  /*6690*/  FFMA R37, R34, R57.reuse, R37 ;  /* 0x0000003922257223 */ /* 0x080fe20000000025 */
[----:B------:R-:W-:Y:S01]  /*66a0*/  FSEL R34, -R57, R36, P0 ;  /* 0x0000002439227208 */ /* 0x000fe20000000100 */
[----:B------:R-:W-:Y:S01]  /*66b0*/  FMUL R50, R11, 0.70710676908493041992 ;  /* 0x3f3504f30b327820 */ /* 0x000fe20000400000 */
[----:B------:R-:W-:Y:S01]  /*66c0*/  FMUL R52, R8, 0.70710676908493041992 ;  /* 0x3f3504f308347820 */ /* 0x000fe20000400000 */
[-C--:B------:R-:W-:Y:S01]  /*66d0*/  FFMA R32, R37, R57.reuse, R32 ;  /* 0x0000003925207223 */ /* 0x080fe20000000020 */
[----:B------:R-:W-:Y:S01]  /*66e0*/  FMUL R54, R9, 0.70710676908493041992 ;  /* 0x3f3504f309367820 */ /* 0x000fe20000400000 */
[----:B------:R-:W-:Y:S01]  /*66f0*/  FMUL R56, R10, 0.70710676908493041992 ;  /* 0x3f3504f30a387820 */ /* 0x000fe20000400000 */
[----:B------:R-:W-:Y:S01]  /*6700*/  FMUL R59, R12, 0.70710676908493041992 ;  /* 0x3f3504f30c3b7820 */ /* 0x000fe20000400000 */
[----:B------:R-:W-:Y:S01]  /*6710*/  FFMA R33, R32, R57, R33 ;  /* 0x0000003920217223 */ /* 0x000fe20000000021 */
[----:B------:R-:W-:Y:S01]  /*6720*/  FMUL R135, R2, 0.5 ;  /* 0x3f00000002877820 */ /* 0x000fe20000400000 */
[----:B------:R-:W-:Y:S02]  /*6730*/  FMUL R137, R7, 0.5 ;  /* 0x3f00000007897820 */ /* 0x000fe40000400000 */
[----:B------:R-:W-:Y:S01]  /*6740*/  FFMA R34, R33, R34, R34 ;  /* 0x0000002221227223 */ /* 0x000fe20000000022 */
[CC--:B------:R-:W-:Y:S03]  /*6750*/  FMUL R33, R38.reuse, R38.reuse ;  /* 0x0000002626217220 */ /* 0x0c0fe60000400000 */
[----:B------:R-:W1:Y:S02]  /*6760*/  @P0 MUFU.EX2 R37, R34 ;  /* 0x0000002200250308 */ /* 0x000e640000000800 */
[----:B-1----:R-:W-:Y:S05]  /*6770*/  @P0 FADD R37, -R37, 1 ;  /* 0x3f80000025250421 */ /* 0x002fea0000000100 */
[----:B------:R-:W-:Y:S02]  /*6780*/  @P0 LOP3.LUT R34, R37, 0x80000000, R36, 0xb8, !PT ;  /* 0x8000000025220812 */ /* 0x000fe400078eb824 */
[C---:B------:R-:W-:Y:S04]  /*6790*/  FSETP.GE.AND P0, PT, |R38|.reuse, 1.0029599666595458984, PT ;  /* 0x3f8060fe2600780b */ /* 0x040fe80003f06200 */
[----:B------:R-:W-:Y:S02]  /*67a0*/  FSEL R57, |R38|, R33, P0 ;  /* 0x0000002126397208 */ /* 0x000fe40000000200 */
[----:B------:R-:W-:Y:S02]  /*67b0*/  FSEL R37, R63, 8.4834944573231041431e-05, P0 ;  /* 0x38b1e96a3f257808 */ /* 0x000fe40000000000 */
[----:B------:R-:W-:Y:S02]  /*67c0*/  FSEL R32, -R55, -0.00082130916416645050049, P0 ;  /* 0xba574d2037207808 */ /* 0x000fe40000000100 */
[----:B------:R-:W-:Y:S02]  /*67d0*/  FSEL R33, R45, 0.0052134888246655464172, P0 ;  /* 0x3baad5ea2d217808 */ /* 0x000fe40000000000 */
[----:B------:R-:W-:Y:S01]  /*67e0*/  FSEL R36, -R53, -0.026868773624300956726, P0 ;  /* 0xbcdc1be735247808 */ /* 0x000fe20000000100 */
[-C--:B------:R-:W-:Y:S01]  /*67f0*/  FFMA R32, R37, R57.reuse, R32 ;  /* 0x0000003925207223 */ /* 0x080fe20000000020 */
[----:B------:R-:W-:Y:S03]  /*6800*/  FSEL R37, R51, 0.11284004896879196167, P0 ;  /* 0x3de718af33257808 */ /* 0x000fe60000000000 */
[-C--:B------:R-:W-:Y:S01]  /*6810*/  FFMA R33, R32, R57.reuse, R33 ;  /* 0x0000003920217223 */ /* 0x080fe20000000021 */
[----:B------:R-:W-:Y:S03]  /*6820*/  FSEL R32, R49, -0.37612664699554443359, P0 ;  /* 0xbec093ac31207808 */ /* 0x000fe60000000000 */
[-C--:B------:R-:W-:Y:S01]  /*6830*/  FFMA R36, R33, R57.reuse, R36 ;  /* 0x0000003921247223 */ /* 0x080fe20000000024 */
[----:B------:R-:W-:Y:S03]  /*6840*/  FSEL R33, R47, 0.12837915122509002686, P0 ;  /* 0x3e0375d32f217808 */ /* 0x000fe60000000000 */
[-C--:B------:R-:W-:Y:S01]  /*6850*/  FFMA R37, R36, R57.reuse, R37 ;  /* 0x0000003924257223 */ /* 0x080fe20000000025 */
[----:B------:R-:W-:Y:S03]  /*6860*/  FSEL R36, -R57, R38, P0 ;  /* 0x0000002639247208 */ /* 0x000fe60000000100 */
[-C--:B------:R-:W-:Y:S04]  /*6870*/  FFMA R32, R37, R57.reuse, R32 ;  /* 0x0000003925207223 */ /* 0x080fe80000000020 */
[----:B------:R-:W-:Y:S04]  /*6880*/  FFMA R33, R32, R57, R33 ;  /* 0x0000003920217223 */ /* 0x000fe80000000021 */
[----:B------:R-:W-:Y:S01]  /*6890*/  FFMA R36, R33, R36, R36 ;  /* 0x0000002421247223 */ /* 0x000fe20000000024 */
[CC--:B------:R-:W-:Y:S03]  /*68a0*/  FMUL R33, R40.reuse, R40.reuse ;  /* 0x0000002828217220 */ /* 0x0c0fe60000400000 */
[----:B------:R-:W1:Y:S02]  /*68b0*/  @P0 MUFU.EX2 R37, R36 ;  /* 0x0000002400250308 */ /* 0x000e640000000800 */
[----:B-1----:R-:W-:Y:S05]  /*68c0*/  @P0 FADD R37, -R37, 1 ;  /* 0x3f80000025250421 */ /* 0x002fea0000000100 */
[----:B------:R-:W-:Y:S02]  /*68d0*/  @P0 LOP3.LUT R36, R37, 0x80000000, R38, 0xb8, !PT ;  /* 0x8000000025240812 */ /* 0x000fe400078eb826 */
[----:B------:R-:W-:Y:S03]  /*68e0*/  FSETP.GE.AND P0, PT, |R40|, 1.0029599666595458984, PT ;  /* 0x3f8060fe2800780b */ /* 0x000fe60003f06200 */
[----:B------:R-:W-:Y:S01]  /*68f0*/  FADD R36, R36, 1 ;  /* 0x3f80000024247421 */ /* 0x000fe20000000000 */
[----:B------:R-:W-:Y:S02]  /*6900*/  FSEL R57, |R40|, R33, P0 ;  /* 0x0000002128397208 */ /* 0x000fe40000000200 */
[----:B------:R-:W-:Y:S01]  /*6910*/  FSEL R37, R63, 8.4834944573231041431e-05, P0 ;  /* 0x38b1e96a3f257808 */ /* 0x000fe20000000000 */
[----:B------:R-:W-:Y:S01]  /*6920*/  FMUL R36, R36, R135 ;  /* 0x0000008724247220 */ /* 0x000fe20000400000 */
[----:B------:R-:W-:Y:S01]  /*6930*/  FSEL R32, -R55, -0.00082130916416645050049, P0 ;  /* 0xba574d2037207808 */ /* 0x000fe20000000100 */
[----:B------:R-:W-:Y:S01]  /*6940*/  FMUL R135, R3, 0.5 ;  /* 0x3f00000003877820 */ /* 0x000fe20000400000 */
        /* <DEDUP_REMOVED lines=36> */
[C---:B------:R-:W-:Y:S03]  /*6b90*/  FMUL R33, R44.reuse, R44 ;  /* 0x0000002c2c217220 */ /* 0x040fe60000400000 */
        /* <DEDUP_REMOVED lines=13> */
[----:B------:R-:W-:Y:S02]  /*6c70*/  FSEL R37, R51, 0.11284004896879196167, P0 ;  /* 0x3de718af33257808 */ /* 0x000fe40000000000 */
[----:B------:R-:W-:Y:S01]  /*6c80*/  F2FP.F16.F32.PACK_AB R137, R137, R38 ;  /* 0x000000268989723e */ /* 0x000fe200000000ff */
[-C--:B------:R-:W-:Y:S01]  /*6c90*/  FFMA R33, R32, R57.reuse, R33 ;  /* 0x0000003920217223 */ /* 0x080fe20000000021 */
[----:B------:R-:W-:Y:S01]  /*6ca0*/  FSEL R32, R49, -0.37612664699554443359, P0 ;  /* 0xbec093ac31207808 */ /* 0x000fe20000000000 */
[----:B------:R-:W-:Y:S01]  /*6cb0*/  FMUL R38, R6, 0.5 ;  /* 0x3f00000006267820 */ /* 0x000fe20000400000 */
[----:B------:R-:W-:Y:S01]  /*6cc0*/  FMUL R6, R35, 0.70710676908493041992 ;  /* 0x3f3504f323067820 */ /* 0x000fe20000400000 */
        /* <DEDUP_REMOVED lines=34> */
[----:B------:R-:W-:Y:S01]  /*6ef0*/  FSEL R57, |R48|, R33, P0 ;  /* 0x0000002130397208 */ /* 0x000fe20000000200 */
[----:B------:R-:W-:Y:S01]  /*6f00*/  FMUL R44, R9, 0.5 ;  /* 0x3f000000092c7820 */ /* 0x000fe20000400000 */
        /* <DEDUP_REMOVED lines=65> */
[----:B------:R-:W-:Y:S01]  /*7320*/  FSEL R57, |R54|, R33, P0 ;  /* 0x0000002136397208 */ /* 0x000fe20000000200 */
[----:B------:R-:W-:Y:S01]  /*7330*/  FMUL R50, R35, 0.5 ;  /* 0x3f00000023327820 */ /* 0x000fe20000400000 */
        /* <DEDUP_REMOVED lines=37> */
[----:B------:R-:W-:Y:S01]  /*7590*/  FFMA R33, R32, R57, R33 ;  /* 0x0000003920217223 */ /* 0x000fe20000000021 */
[----:B------:R-:W-:Y:S03]  /*75a0*/  FMUL R57, R15, 0.70710676908493041992 ;  /* 0x3f3504f30f397820 */ /* 0x000fe60000400000 */
[----:B------:R-:W-:Y:S01]  /*75b0*/  FFMA R54, R33, R54, R54 ;  /* 0x0000003621367223 */ /* 0x000fe20000000036 */
[-C--:B------:R-:W-:Y:S03]  /*75c0*/  FMUL R32, R57, R57.reuse ;  /* 0x0000003939207220 */ /* 0x080fe60000400000 */
        /* <DEDUP_REMOVED lines=19> */
[----:B------:R-:W-:Y:S03]  /*7700*/  FMUL R32, R59, R59 ;  /* 0x0000003b3b207220 */ /* 0x000fe60000400000 */
[----:B------:R-:W-:Y:S04]  /*7710*/  FFMA R56, R33, R56, R56 ;  /* 0x0000003821387223 */ /* 0x000fe80000000038 */
        /* <DEDUP_REMOVED lines=15> */
[----:B------:R-:W-:Y:S01]  /*7810*/  FFMA R37, R58, R57, R37 ;  /* 0x000000393a257223 */ /* 0x000fe20000000025 */
[----:B------:R-:W-:Y:S03]  /*7820*/  FSEL R58, -R57, R59, P0 ;  /* 0x0000003b393a7208 */ /* 0x000fe60000000100 */
[-C--:B------:R-:W-:Y:S04]  /*7830*/  FFMA R32, R37, R57.reuse, R32 ;  /* 0x0000003925207223 */ /* 0x080fe80000000020 */
[----:B------:R-:W-:Y:S01]  /*7840*/  FFMA R33, R32, R57, R33 ;  /* 0x0000003920217223 */ /* 0x000fe20000000021 */
[----:B------:R-:W-:Y:S03]  /*7850*/  FMUL R57, R13, 0.70710676908493041992 ;  /* 0x3f3504f30d397820 */ /* 0x000fe60000400000 */
[----:B------:R-:W-:Y:S01]  /*7860*/  FFMA R58, R33, R58, R58 ;  /* 0x0000003a213a7223 */ /* 0x000fe2000000003a */
[C---:B------:R-:W-:Y:S03]  /*7870*/  FMUL R32, R57.reuse, R57 ;  /* 0x0000003939207220 */ /* 0x040fe60000400000 */
        /* <DEDUP_REMOVED lines=91> */
[C---:B------:R-:W-:Y:S03]  /*7e30*/  FSETP.GE.AND P0, PT, |R57|.reuse, 1.0029599666595458984, PT ;  /* 0x3f8060fe3900780b */ /* 0x040fe60003f06200 */
[----:B------:R-:W-:Y:S01]  /*7e40*/  FADD R66, R66, 1 ;  /* 0x3f80000042427421 */ /* 0x000fe20000000000 */
        /* <DEDUP_REMOVED lines=279> */
[-C--:B------:R-:W-:Y:S01]  /*8fc0*/  FFMA R32, R37, R59.reuse, R32 ;  /* 0x0000003b25207223 */ /* 0x080fe20000000020 */
[----:B------:R-:W-:Y:S03]  /*8fd0*/  FMUL R37, R30, 0.70710676908493041992 ;  /* 0x3f3504f31e257820 */ /* 0x000fe60000400000 */
[----:B------:R-:W-:Y:S01]  /*8fe0*/  FFMA R33, R32, R59, R33 ;  /* 0x0000003b20217223 */ /* 0x000fe20000000021 */
[----:B------:R-:W-:Y:S03]  /*8ff0*/  FMUL R32, R37, R37 ;  /* 0x0000002525207220 */ /* 0x000fe60000400000 */
[----:B------:R-:W-:Y:S04]  /*9000*/  FFMA R92, R33, R92, R92 ;  /* 0x0000005c215c7223 */ /* 0x000fe8000000005c */
[----:B------:R-:W1:Y:S02]  /*9010*/  @P0 MUFU.EX2 R136, R92 ;  /* 0x0000005c00880308 */ /* 0x000e640000000800 */
[----:B-1----:R-:W-:Y:S05]  /*9020*/  @P0 FADD R136, -R136, 1 ;  /* 0x3f80000088880421 */ /* 0x002fea0000000100 */
[----:B------:R-:W-:Y:S01]  /*9030*/  @P0 LOP3.LUT R92, R136, 0x80000000, R57, 0xb8, !PT ;  /* 0x80000000885c0812 */ /* 0x000fe200078eb839 */
[----:B------:R-:W-:Y:S01]  /*9040*/  FADD R136, R34, 1 ;  /* 0x3f80000022887421 */ /* 0x000fe20000000000 */
[C---:B------:R-:W-:Y:S04]  /*9050*/  FSETP.GE.AND P0, PT, |R37|.reuse, 1.0029599666595458984, PT ;  /* 0x3f8060fe2500780b */ /* 0x040fe80003f06200 */
[----:B------:R-:W-:Y:S02]  /*9060*/  FSEL R57, |R37|, R32, P0 ;  /* 0x0000002025397208 */ /* 0x000fe40000000200 */
[----:B------:R-:W-:Y:S02]  /*9070*/  FSEL R59, R63, 8.4834944573231041431e-05, P0 ;  /* 0x38b1e96a3f3b7808 */ /* 0x000fe40000000000 */
[----:B------:R-:W-:Y:S02]  /*9080*/  FSEL R32, -R55, -0.00082130916416645050049, P0 ;  /* 0xba574d2037207808 */ /* 0x000fe40000000100 */
[----:B------:R-:W-:Y:S02]  /*9090*/  FSEL R33, R45, 0.0052134888246655464172, P0 ;  /* 0x3baad5ea2d217808 */ /* 0x000fe40000000000 */
[----:B------:R-:W-:Y:S01]  /*90a0*/  FSEL R3, R51, 0.11284004896879196167, P0 ;  /* 0x3de718af33037808 */ /* 0x000fe20000000000 */
[-C--:B------:R-:W-:Y:S01]  /*90b0*/  FFMA R32, R59, R57.reuse, R32 ;  /* 0x000000393b207223 */ /* 0x080fe20000000020 */
[----:B------:R-:W-:Y:S01]  /*90c0*/  FMUL R59, R0, 0.5 ;  /* 0x3f000000003b7820 */ /* 0x000fe20000400000 */
[----:B------:R-:W-:Y:S02]  /*90d0*/  FSEL R0, -R53, -0.026868773624300956726, P0 ;  /* 0xbcdc1be735007808 */ /* 0x000fe40000000100 */
[----:B------:R-:W-:Y:S01]  /*90e0*/  FFMA R33, R32, R57, R33 ;  /* 0x0000003920217223 */ /* 0x000fe20000000021 */
[----:B------:R-:W-:Y:S01]  /*90f0*/  FMUL R59, R136, R59 ;  /* 0x0000003b883b7220 */ /* 0x000fe20000400000 */
[----:B------:R-:W-:Y:S02]  /*9100*/  FSEL R2, R49, -0.37612664699554443359, P0 ;  /* 0xbec093ac31027808 */ /* 0x000fe40000000000 */
[----:B------:R-:W-:Y:S02]  /*9110*/  FFMA R0, R33, R57, R0 ;  /* 0x0000003921007223 */ /* 0x000fe40000000000 */
[----:B------:R-:W-:Y:S01]  /*9120*/  F2FP.F16.F32.PACK_AB R136, R36, R59 ;  /* 0x0000003b2488723e */ /* 0x000fe200000000ff */
[----:B------:R-:W-:Y:S01]  /*9130*/  FMUL R36, R4, 0.5 ;  /* 0x3f00000004247820 */ /* 0x000fe20000400000 */
[----:B------:R-:W-:Y:S01]  /*9140*/  FADD R59, R42, 1 ;  /* 0x3f8000002a3b7421 */ /* 0x000fe20000000000 */
[----:B------:R-:W-:Y:S01]  /*9150*/  FMUL R42, R8, 0.5 ;  /* 0x3f000000082a7820 */ /* 0x000fe20000400000 */
[----:B------:R-:W-:Y:S01]  /*9160*/  FFMA R3, R0, R57, R3 ;  /* 0x0000003900037223 */ /* 0x000fe20000000003 */
[----:B------:R-:W-:Y:S01]  /*9170*/  FSEL R0, -R57, R37, P0 ;  /* 0x0000002539007208 */ /* 0x000fe20000000100 */
[----:B------:R-:W-:Y:S01]  /*9180*/  FMUL R36, R59, R36 ;  /* 0x000000243b247220 */ /* 0x000fe20000400000 */
[----:B------:R-:W-:Y:S01]  /*9190*/  FMUL R42, R139, R42 ;  /* 0x0000002a8b2a7220 */ /* 0x000fe20000400000 */
[----:B------:R-:W-:Y:S01]  /*91a0*/  FADD R59, R48, 1 ;  /* 0x3f800000303b7421 */ /* 0x000fe20000000000 */
[----:B------:R-:W-:Y:S01]  /*91b0*/  FMUL R48, R25, 0.5 ;  /* 0x3f00000019307820 */ /* 0x000fe20000400000 */
[-C--:B------:R-:W-:Y:S01]  /*91c0*/  FFMA R2, R3, R57.reuse, R2 ;  /* 0x0000003903027223 */ /* 0x080fe20000000002 */
[----:B------:R-:W-:Y:S01]  /*91d0*/  FSEL R3, R47, 0.12837915122509002686, P0 ;  /* 0x3e0375d32f037808 */ /* 0x000fe20000000000 */
[----:B------:R-:W-:Y:S01]  /*91e0*/  FMUL R59, R59, R40 ;  /* 0x000000283b3b7220 */ /* 0x000fe20000400000 */
[----:B------:R-:W-:Y:S01]  /*91f0*/  F2FP.F16.F32.PACK_AB R138, R135, R36 ;  /* 0x00000024878a723e */ /* 0x000fe200000000ff */
[----:B------:R-:W-:Y:S01]  /*9200*/  FMUL R40, R10, 0.5 ;  /* 0x3f0000000a287820 */ /* 0x000fe20000400000 */
[----:B------:R-:W-:Y:S01]  /*9210*/  F2FP.F16.F32.PACK_AB R140, R141, R42 ;  /* 0x0000002a8d8c723e */ /* 0x000fe200000000ff */
[----:B------:R-:W-:Y:S01]  /*9220*/  FMUL R36, R15, 0.5 ;  /* 0x3f0000000f247820 */ /* 0x000fe20000400000 */
[----:B------:R-:W-:Y:S01]  /*9230*/  FMUL R42, R13, 0.5 ;  /* 0x3f0000000d2a7820 */ /* 0x000fe20000400000 */
[----:B------:R-:W-:Y:S01]  /*9240*/  FADD R141, R56, 1 ;  /* 0x3f800000388d7421 */ /* 0x000fe20000000000 */
[----:B------:R-:W-:Y:S01]  /*9250*/  FFMA R3, R2, R57, R3 ;  /* 0x0000003902037223 */ /* 0x000fe20000000003 */
[----:B------:R-:W-:Y:S02]  /*9260*/  FADD R57, R46, 1 ;  /* 0x3f8000002e397421 */ /* 0x000fe40000000000 */
[----:B------:R-:W-:Y:S01]  /*9270*/  FMUL R141, R141, R36 ;  /* 0x000000248d8d7220 */ /* 0x000fe20000400000 */
[----:B------:R-:W-:Y:S01]  /*9280*/  FFMA R0, R3, R0, R0 ;  /* 0x0000000003007223 */ /* 0x000fe20000000000 */
[----:B------:R-:W-:Y:S01]  /*9290*/  FMUL R38, R57, R38 ;  /* 0x0000002639267220 */ /* 0x000fe20000400000 */
[----:B------:R-:W-:Y:S01]  /*92a0*/  FMUL R3, R6, R6 ;  /* 0x0000000606037220 */ /* 0x000fe20000400000 */
[----:B------:R-:W-:Y:S01]  /*92b0*/  FADD R57, R54, 1 ;  /* 0x3f80000036397421 */ /* 0x000fe20000000000 */
[----:B------:R-:W1:Y:S01]  /*92c0*/  @P0 MUFU.EX2 R46, R0 ;  /* 0x00000000002e0308 */ /* 0x000e620000000800 */
[----:B------:R-:W-:Y:S01]  /*92d0*/  FMUL R36, R14, 0.5 ;  /* 0x3f0000000e247820 */ /* 0x000fe20000400000 */
[----:B------:R-:W-:Y:S01]  /*92e0*/  F2FP.F16.F32.PACK_AB R139, R59, R38 ;  /* 0x000000263b8b723e */ /* 0x000fe200000000ff */
[----:B------:R-:W-:Y:S01]  /*92f0*/  FMUL R40, R57, R40 ;  /* 0x0000002839287220 */ /* 0x000fe20000400000 */
[----:B------:R-:W-:Y:S01]  /*9300*/  FMUL R38, R12, 0.5 ;  /* 0x3f0000000c267820 */ /* 0x000fe20000400000 */
[----:B------:R-:W-:Y:S01]  /*9310*/  FADD R59, R58, 1 ;  /* 0x3f8000003a3b7421 */ /* 0x000fe20000000000 */
[----:B------:R-:W-:Y:S02]  /*9320*/  FADD R57, R60, 1 ;  /* 0x3f8000003c397421 */ /* 0x000fe40000000000 */
[----:B------:R-:W-:Y:S01]  /*9330*/  F2FP.F16.F32.PACK_AB R141, R141, R40 ;  /* 0x000000288d8d723e */ /* 0x000fe200000000ff */
[----:B------:R-:W-:Y:S01]  /*9340*/  FMUL R38, R59, R38 ;  /* 0x000000263b267220 */ /* 0x000fe20000400000 */
[----:B------:R-:W-:Y:S01]  /*9350*/  FMUL R57, R57, R42 ;  /* 0x0000002a39397220 */ /* 0x000fe20000400000 */
[----:B------:R-:W-:Y:S01]  /*9360*/  FMUL R42, R19, 0.5 ;  /* 0x3f000000132a7820 */ /* 0x000fe20000400000 */
[----:B------:R-:W-:Y:S01]  /*9370*/  FADD R59, R64, 1 ;  /* 0x3f800000403b7421 */ /* 0x000fe20000000000 */
[----:B------:R-:W-:Y:S02]  /*9380*/  FMUL R40, R27, 0.5 ;  /* 0x3f0000001b287820 */ /* 0x000fe40000400000 */
[----:B------:R-:W-:Y:S01]  /*9390*/  F2FP.F16.F32.PACK_AB R142, R57, R38 ;  /* 0x00000026398e723e */ /* 0x000fe200000000ff */
[----:B------:R-:W-:Y:S01]  /*93a0*/  FMUL R59, R59, R42 ;  /* 0x0000002a3b3b7220 */ /* 0x000fe20000400000 */
[----:B-1----:R-:W-:Y:S01]  /*93b0*/  @P0 FADD R46, -R46, 1 ;  /* 0x3f8000002e2e0421 */ /* 0x002fe20000000100 */
[----:B------:R-:W-:Y:S01]  /*93c0*/  FMUL R38, R23, 0.5 ;  /* 0x3f00000017267820 */ /* 0x000fe20000400000 */
[----:B------:R-:W-:Y:S03]  /*93d0*/  FMUL R42, R24, 0.5 ;  /* 0x3f000000182a7820 */ /* 0x000fe60000400000 */
[----:B------:R-:W-:Y:S02]  /*93e0*/  @P0 LOP3.LUT R0, R46, 0x80000000, R37, 0xb8, !PT ;  /* 0x800000002e000812 */ /* 0x000fe400078eb825 */
[----:B------:R-:W-:Y:S04]  /*93f0*/  FSETP.GE.AND P0, PT, |R6|, 1.0029599666595458984, PT ;  /* 0x3f8060fe0600780b */ /* 0x000fe80003f06200 */
[----:B------:R-:W-:Y:S02]  /*9400*/  FSEL R37, R63, 8.4834944573231041431e-05, P0 ;  /* 0x38b1e96a3f257808 */ /* 0x000fe40000000000 */
[----:B------:R-:W-:Y:S01]  /*9410*/  FSEL R2, -R55, -0.00082130916416645050049, P0 ;  /* 0xba574d2037027808 */ /* 0x000fe20000000100 */
[----:B------:R-:W-:Y:S01]  /*9420*/  FADD R55, R62, 1 ;  /* 0x3f8000003e377421 */ /* 0x000fe20000000000 */
[----:B------:R-:W-:Y:S02]  /*9430*/  FSEL R7, |R6|, R3, P0 ;  /* 0x0000000306077208 */ /* 0x000fe40000000200 */
[----:B------:R-:W-:Y:S01]  /*9440*/  FSEL R3, R45, 0.0052134888246655464172, P0 ;  /* 0x3baad5ea2d037808 */ /* 0x000fe20000000000 */
[----:B------:R-:W-:Y:S01]  /*9450*/  FMUL R36, R55, R36 ;  /* 0x0000002437247220 */ /* 0x000fe20000400000 */
[----:B------:R-:W-:Y:S01]  /*9460*/  FSEL R4, -R53, -0.026868773624300956726, P0 ;  /* 0xbcdc1be735047808 */ /* 0x000fe20000000100 */
[----:B------:R-:W-:Y:S01]  /*9470*/  FADD R45, R68, 1 ;  /* 0x3f800000442d7421 */ /* 0x000fe20000000000 */
[----:B------:R-:W-:Y:S01]  /*9480*/  FADD R53, R90, 1 ;  /* 0x3f8000005a357421 */ /* 0x000fe20000000000 */
[----:B------:R-:W-:Y:S01]  /*9490*/  FSEL R5, R47, 0.12837915122509002686, P0 ;  /* 0x3e0375d32f057808 */ /* 0x000fe20000000000 */
[----:B------:R-:W-:Y:S01]  /*94a0*/  FADD R47, R74, 1 ;  /* 0x3f8000004a2f7421 */ /* 0x000fe20000000000 */
[----:B------:R-:W-:Y:S01]  /*94b0*/  F2FP.F16.F32.PACK_AB R143, R59, R36 ;  /* 0x000000243b8f723e */ /* 0x000fe200000000ff */
[----:B------:R-:W-:Y:S01]  /*94c0*/  FMUL R44, R45, R44 ;  /* 0x0000002c2d2c7220 */ /* 0x000fe20000400000 */
[-C--:B------:R-:W-:Y:S01]  /*94d0*/  FFMA R2, R37, R7.reuse, R2 ;  /* 0x0000000725027223 */ /* 0x080fe20000000002 */
[----:B------:R-:W-:Y:S01]  /*94e0*/  FMUL R36, R18, 0.5 ;  /* 0x3f00000012247820 */ /* 0x000fe20000400000 */
[----:B------:R-:W-:Y:S01]  /*94f0*/  FADD R45, R72, 1 ;  /* 0x3f800000482d7421 */ /* 0x000fe20000000000 */
[----:B------:R-:W-:Y:S01]  /*9500*/  FMUL R37, R16, 0.5 ;  /* 0x3f00000010257820 */ /* 0x000fe20000400000 */
[-C--:B------:R-:W-:Y:S01]  /*9510*/  FFMA R3, R2, R7.reuse, R3 ;  /* 0x0000000702037223 */ /* 0x080fe20000000003 */
[----:B------:R-:W-:Y:S01]  /*9520*/  FSEL R2, R49, -0.37612664699554443359, P0 ;  /* 0xbec093ac31027808 */ /* 0x000fe20000000000 */
[----:B------:R-:W-:Y:S01]  /*9530*/  FMUL R45, R45, R38 ;  /* 0x000000262d2d7220 */ /* 0x000fe20000400000 */
[----:B------:R-:W-:Y:S01]  /*9540*/  FMUL R38, R20, 0.5 ;  /* 0x3f00000014267820 */ /* 0x000fe20000400000 */
[----:B------:R-:W-:Y:S01]  /*9550*/  FFMA R4, R3, R7, R4 ;  /* 0x0000000703047223 */ /* 0x000fe20000000004 */
[----:B------:R-:W-:Y:S01]  /*9560*/  FSEL R3, R51, 0.11284004896879196167, P0 ;  /* 0x3de718af33037808 */ /* 0x000fe20000000000 */
[----:B------:R-:W-:Y:S01]  /*9570*/  FADD R51, R70, 1 ;  /* 0x3f80000046337421 */ /* 0x000fe20000000000 */
[----:B------:R-:W-:Y:S01]  /*9580*/  FMUL R38, R47, R38 ;  /* 0x000000262f267220 */ /* 0x000fe20000400000 */
[----:B------:R-:W-:Y:S01]  /*9590*/  FADD R47, R76, 1 ;  /* 0x3f8000004c2f7421 */ /* 0x000fe20000000000 */
[----:B------:R-:W-:Y:S01]  /*95a0*/  FMUL R37, R66, R37 ;  /* 0x0000002542257220 */ /* 0x000fe20000400000 */
[-C--:B------:R-:W-:Y:S01]  /*95b0*/  FFMA R3, R4, R7.reuse, R3 ;  /* 0x0000000704037223 */ /* 0x080fe20000000003 */
[----:B------:R-:W-:Y:S01]  /*95c0*/  FMUL R36, R51, R36 ;  /* 0x0000002433247220 */ /* 0x000fe20000400000 */
[----:B------:R-:W-:Y:S01]  /*95d0*/  FSEL R4, -R7, R6, P0 ;  /* 0x0000000607047208 */ /* 0x000fe20000000100 */
[----:B------:R-:W-:Y:S01]  /*95e0*/  FADD R49, R80, 1 ;  /* 0x3f80000050317421 */ /* 0x000fe20000000000 */
[----:B------:R-:W-:Y:S01]  /*95f0*/  FFMA R2, R3, R7, R2 ;  /* 0x0000000703027223 */ /* 0x000fe20000000002 */
[----:B------:R-:W-:Y:S01]  /*9600*/  F2FP.F16.F32.PACK_AB R44, R44, R37 ;  /* 0x000000252c2c723e */ /* 0x000fe200000000ff */
[----:B------:R-:W-:Y:S01]  /*9610*/  FMUL R37, R22, 0.5 ;  /* 0x3f00000016257820 */ /* 0x000fe20000400000 */
[----:B------:R-:W-:Y:S01]  /*9620*/  F2FP.F16.F32.PACK_AB R45, R45, R36 ;  /* 0x000000242d2d723e */ /* 0x000fe200000000ff */
[----:B------:R-:W-:Y:S01]  /*9630*/  FFMA R5, R2, R7, R5 ;  /* 0x0000000702057223 */ /* 0x000fe20000000005 */
[----:B------:R-:W-:Y:S01]  /*9640*/  FMUL R36, R21, 0.5 ;  /* 0x3f00000015247820 */ /* 0x000fe20000400000 */
[----:B------:R-:W-:Y:S01]  /*9650*/  FMUL R40, R49, R40 ;  /* 0x0000002831287220 */ /* 0x000fe20000400000 */
[----:B------:R-:W-:Y:S01]  /*9660*/  FMUL R37, R78, R37 ;  /* 0x000000254e257220 */ /* 0x000fe20000400000 */
[----:B------:R-:W-:Y:S01]  /*9670*/  FFMA R4, R5, R4, R4 ;  /* 0x0000000405047223 */ /* 0x000fe20000000004 */
[----:B------:R-:W-:Y:S01]  /*9680*/  FMUL R47, R47, R36 ;  /* 0x000000242f2f7220 */ /* 0x000fe20000400000 */
[----:B------:R-:W-:Y:S01]  /*9690*/  FADD R49, R82, 1 ;  /* 0x3f80000052317421 */ /* 0x000fe20000000000 */
[----:B------:R-:W-:Y:S01]  /*96a0*/  FADD R51, R84, 1 ;  /* 0x3f80000054337421 */ /* 0x000fe20000000000 */
[----:B------:R-:W1:Y:S02]  /*96b0*/  @P0 MUFU.EX2 R36, R4 ;  /* 0x0000000400240308 */ /* 0x000e640000000800 */
[----:B------:R-:W-:Y:S01]  /*96c0*/  F2FP.F16.F32.PACK_AB R46, R47, R38 ;  /* 0x000000262f2e723e */ /* 0x000fe200000000ff */
[----:B------:R-:W-:Y:S01]  /*96d0*/  FMUL R42, R49, R42 ;  /* 0x0000002a312a7220 */ /* 0x000fe20000400000 */
[----:B------:R-:W-:Y:S01]  /*96e0*/  F2FP.F16.F32.PACK_AB R47, R40, R37 ;  /* 0x00000025282f723e */ /* 0x000fe200000000ff */
[----:B------:R-:W-:Y:S01]  /*96f0*/  FMUL R38, R31, 0.5 ;  /* 0x3f0000001f267820 */ /* 0x000fe20000400000 */
[----:B------:R-:W-:Y:S01]  /*9700*/  FADD R49, R88, 1 ;  /* 0x3f80000058317421 */ /* 0x000fe20000000000 */
[----:B------:R-:W-:Y:S01]  /*9710*/  FMUL R37, R26, 0.5 ;  /* 0x3f0000001a257820 */ /* 0x000fe20000400000 */
[----:B------:R-:W-:Y:S01]  /*9720*/  FMUL R51, R51, R48 ;  /* 0x0000003033337220 */ /* 0x000fe20000400000 */
[----:B------:R-:W-:Y:S01]  /*9730*/  FMUL R40, R28, 0.5 ;  /* 0x3f0000001c287820 */ /* 0x000fe20000400000 */
[----:B------:R-:W-:Y:S01]  /*9740*/  FMUL R38, R49, R38 ;  /* 0x0000002631267220 */ /* 0x000fe20000400000 */
[----:B------:R-:W-:Y:S01]  /*9750*/  FMUL R37, R86, R37 ;  /* 0x0000002556257220 */ /* 0x000fe20000400000 */
[----:B------:R-:W-:Y:S01]  /*9760*/  FADD R49, R92, 1 ;  /* 0x3f8000005c317421 */ /* 0x000fe20000000000 */
[----:B------:R-:W-:Y:S01]  /*9770*/  F2FP.F16.F32.PACK_AB R48, R51, R42 ;  /* 0x0000002a3330723e */ /* 0x000fe200000000ff */
[----:B------:R-:W-:Y:S01]  /*9780*/  FMUL R40, R53, R40 ;  /* 0x0000002835287220 */ /* 0x000fe20000400000 */
[----:B------:R-:W-:Y:S01]  /*9790*/  FMUL R42, R30, 0.5 ;  /* 0x3f0000001e2a7820 */ /* 0x000fe20000400000 */
[----:B------:R-:W-:Y:S01]  /*97a0*/  FADD R51, R0, 1 ;  /* 0x3f80000000337421 */ /* 0x000fe20000000000 */
[----:B-1----:R-:W-:Y:S01]  /*97b0*/  @P0 FADD R55, -R36, 1 ;  /* 0x3f80000024370421 */ /* 0x002fe20000000100 */
[----:B------:R-:W-:Y:S02]  /*97c0*/  FMUL R36, R29, 0.5 ;  /* 0x3f0000001d247820 */ /* 0x000fe40000400000 */
[----:B------:R-:W-:Y:S02]  /*97d0*/  FMUL R51, R51, R42 ;  /* 0x0000002a33337220 */ /* 0x000fe40000400000 */
[----:B------:R-:W-:Y:S01]  /*97e0*/  @P0 LOP3.LUT R4, R55, 0x80000000, R6, 0xb8, !PT ;  /* 0x8000000037040812 */ /* 0x000fe200078eb806 */
[----:B------:R-:W-:Y:S01]  /*97f0*/  FMUL R55, R49, R36 ;  /* 0x0000002431377220 */ /* 0x000fe20000400000 */
[----:B------:R-:W-:Y:S02]  /*9800*/  F2FP.F16.F32.PACK_AB R49, R38, R37 ;  /* 0x000000252631723e */ /* 0x000fe400000000ff */
[----:B------:R-:W-:Y:S01]  /*9810*/  @P6 IADD3 R38, PT, PT, R71, 0x100, RZ ;  /* 0x0000010047266810 */ /* 0x000fe20007ffe0ff */
[----:B------:R-:W-:Y:S01]  /*9820*/  FADD R53, R4, 1 ;  /* 0x3f80000004357421 */ /* 0x000fe20000000000 */
[----:B------:R-:W-:Y:S02]  /*9830*/  IADD3 R36, PT, PT, R128, UR8, RZ ;  /* 0x0000000880247c10 */ /* 0x000fe4000fffe0ff */
[----:B------:R-:W-:Y:S01]  /*9840*/  @P6 PRMT R38, R73, 0x654, R38 ;  /* 0x0000065449266816 */ /* 0x000fe20000000026 */
[----:B------:R-:W-:Y:S01]  /*9850*/  FMUL R42, R53, R50 ;  /* 0x00000032352a7220 */ /* 0x000fe20000400000 */
[----:B------:R-:W-:Y:S01]  /*9860*/  F2FP.F16.F32.PACK_AB R50, R55, R40 ;  /* 0x000000283732723e */ /* 0x000fe200000000ff */
[--C-:B------:R-:W-:Y:S01]  /*9870*/  IMAD R40, R123, -0x10, R36.reuse ;  /* 0xfffffff07b287824 */ /* 0x100fe200078e0224 */
[----:B------:R1:W-:Y:S01]  /*9880*/  @P6 SYNCS.ARRIVE.TRANS64.RED.A1T0 RZ, [R38+URZ], RZ ;  /* 0x000000ff26ff69a7 */ /* 0x0003e200081004ff */
[----:B------:R2:W-:Y:S01]  /*9890*/  STS.128 [R128+UR8], R136 ;  /* 0x0000008880007988 */ /* 0x0005e20008000c08 */
[----:B------:R-:W-:Y:S01]  /*98a0*/  IMAD R36, R121, -0x10, R36 ;  /* 0xfffffff079247824 */ /* 0x000fe200078e0224 */
[----:B------:R-:W-:Y:S02]  /*98b0*/  F2FP.F16.F32.PACK_AB R51, R42, R51 ;  /* 0x000000332a33723e */ /* 0x000fe400000000ff */
[----:B------:R-:W-:Y:S04]  /*98c0*/  LEA R37, R103, R40, 0x4 ;  /* 0x0000002867257211 */ /* 0x000fe800078e20ff */
[----:B------:R2:W-:Y:S08]  /*98d0*/  STS.128 [R40+0x10], R140 ;  /* 0x0000108c28007388 */ /* 0x0005f00000000c00 */
[----:B------:R2:W-:Y:S01]  /*98e0*/  STS.128 [R36+0x20], R44 ;  /* 0x0000202c24007388 */ /* 0x0005e20000000c00 */
[----:B-1----:R-:W-:Y:S07]  /*98f0*/  @P6 IADD3 R38, PT, PT, R41, 0x1, RZ ;  /* 0x0000000129266810 */ /* 0x002fee0007ffe0ff */
[----:B------:R2:W-:Y:S01]  /*9900*/  STS.128 [R37+0x10], R48 ;  /* 0x0000103025007388 */ /* 0x0005e20000000c00 */
[C---:B------:R-:W-:Y:S04]  /*9910*/  @P6 ISETP.NE.AND P0, PT, R38.reuse, 0x4, PT ;  /* 0x000000042600680c */ /* 0x040fe80003f05270 */
[----:B------:R-:W-:Y:S01]  /*9920*/  @P6 SEL R41, R38, RZ, P0 ;  /* 0x000000ff26296207 */ /* 0x000fe20000000000 */
[----:B------:R-:W-:Y:S01]  /*9930*/  @!PT LDS RZ, [RZ] ;  /* 0x00000000fffff984 */ /* 0x000fe20000000800 */
[----:B------:R-:W-:Y:S01]  /*9940*/  @!PT LDS RZ, [RZ] ;  /* 0x00000000fffff984 */ /* 0x000fe20000000800 */
[----:B------:R-:W-:Y:S01]  /*9950*/  @!PT LDS RZ, [RZ] ;  /* 0x00000000fffff984 */ /* 0x000fe20000000800 */
[----:B------:R-:W-:Y:S01]  /*9960*/  @!PT LDS RZ, [RZ] ;  /* 0x00000000fffff984 */ /* 0x000fe20000000800 */
[----:B------:R1:W-:Y:S06]  /*9970*/  MEMBAR.ALL.CTA ;  /* 0x0000000000007992 */ /* 0x0003ec0000008000 */
[----:B-1----:R-:W1:Y:S01]  /*9980*/  FENCE.VIEW.ASYNC.S ;  /* 0x00000000000073c6 */ /* 0x002e620000000000 */
[----:B------:R-:W-:Y:S04]  /*9990*/  @P6 SEL R38, RZ, 0x1, P0 ;  /* 0x00000001ff266807 */ /* 0x000fe80000000000 */
[----:B------:R-:W-:Y:S01]  /*99a0*/  @P6 LOP3.LUT R101, R101, R38, RZ, 0x3c, !PT ;  /* 0x0000002665656212 */ /* 0x000fe200078e3cff */
[----:B-1----:R-:W-:Y:S06]  /*99b0*/  BAR.SYNC.DEFER_BLOCKING 0x1, 0x80 ;  /* 0x0042000000007b1d */ /* 0x002fec0000010000 */
[----:B------:R-:W-:Y:S05]  /*99c0*/  @P2 BRA `(.L_x_104) ;  /* 0x00000000003c2947 */ /* 0x000fea0003800000 */
[----:B------:R-:W-:Y:S01]  /*99d0*/  UIADD3 UR10, UP0, UPT, UR44, 0x680, URZ ;  /* 0x000006802c0a7890 */ /* 0x000fe2000ff1e0ff */
[----:B------:R-:W-:Y:S01]  /*99e0*/  R2UR UR4, R122 ;  /* 0x000000007a0472ca */ /* 0x000fe200000e0000 */
[----:B------:R-:W-:Y:S01]  /*99f0*/  IMAD.IADD R96, R79, 0x1, R96 ;  /* 0x000000014f607824 */ /* 0x000fe200078e0260 */
[----:B------:R-:W-:Y:S01]  /*9a00*/  R2UR UR6, R77 ;  /* 0x000000004d0672ca */ /* 0x000fe200000e0000 */
[----:B------:R-:W-:Y:S01]  /*9a10*/  UIADD3.X UR11, UPT, UPT, URZ, UR45, URZ, UP0, !UPT ;  /* 0x0000002dff0b7290 */ /* 0x000fe200087fe4ff */
[----:B------:R-:W-:Y:S09]  /*9a20*/  PLOP3.LUT P0, PT, PT, PT, PT, 0x80, 0x8 ;  /* 0x000000000008781c */ /* 0x000ff20003f0f070 */
[----:B------:R-:W-:Y:S11]  /*9a30*/  UIADD3 UR4, UPT, UPT, UR4, 0x200, UR8 ;  /* 0x0000020004047890 */ /* 0x000ff6000fffe008 */
[----:B------:R-:W-:Y:S01]  /*9a40*/  @!UPT UIADD3 URZ, UPT, UPT, URZ, URZ, URZ ;  /* 0x000000fffffff290 */ /* 0x000fe2000fffe0ff */
.L_x_105:
[----:B------:R-:W-:Y:S02]  /*9a50*/  PLOP3.LUT P1, PT, P1, P0, PT, 0xf2, 0x2f ;  /* 0x00000000002f781c */ /* 0x000fe40000f21e72 */
[----:B------:R-:W-:Y:S01]  /*9a60*/  @P0 R2UR P1, UR5, R96 ;  /* 0x00000000600502ca */ /* 0x000fe20000020000 */
[----:B------:R-:W-:Y:S07]  /*9a70*/  UMOV UR7, UR36 ;  /* 0x0000002400077c82 */ /* 0x000fee0008000000 */
[----:B------:R-:W-:Y:S05]  /*9a80*/  @P0 PLOP3.LUT P0, PT, P1, PT, PT, 0x80, 0x8 ;  /* 0x000000000008081c */ /* 0x000fea0000f0f070 */
[----:B------:R1:W-:Y:S08]  /*9a90*/  UTMASTG.3D [UR4], [UR10] ;  /* 0x000000040a0073b5 */ /* 0x0003f00008010000 */
[----:B-1----:R-:W-:Y:S05]  /*9aa0*/  @P0 BRA.U.ANY `(.L_x_105) ;  /* 0xfffffffd00e80947 */ /* 0x002fea000393ffff */
[----:B------:R0:W-:Y:S02]  /*9ab0*/  UTMACMDFLUSH ;  /* 0x00000000000079b7 */ /* 0x0001e40000000000 */
.L_x_104:
[----:B------:R-:W-:Y:S05]  /*9ac0*/  BSYNC.RECONVERGENT B0 ;  /* 0x0000000000007941 */ /* 0x000fea0003800200 */
.L_x_103:
[----:B------:R-:W-:Y:S01]  /*9ad0*/  UIADD3 UR40, UPT, UPT, UR40, 0x1, URZ ;  /* 0x0000000128287890 */ /* 0x000fe2000fffe0ff */
[----:B------:R-:W-:Y:S03]  /*9ae0*/  BSSY.RECONVERGENT B0, `(.L_x_106) ;  /* 0x0000007000007945 */ /* 0x000fe60003800200 */
[----:B------:R-:W-:Y:S04]  /*9af0*/  UISETP.NE.AND UP0, UPT, UR40, 0x3, UPT ;  /* 0x000000032800788c */ /* 0x000fe8000bf05270 */
[----:B------:R-:W-:Y:S02]  /*9b00*/  USEL UR4, URZ, 0x1, UP0 ;  /* 0x00000001ff047887 */ /* 0x000fe40008000000 */
[----:B------:R-:W-:Y:S02]  /*9b10*/  USEL UR40, UR40, URZ, UP0 ;  /* 0x000000ff28287287 */ /* 0x000fe40008000000 */
[----:B------:R-:W-:Y:S01]  /*9b20*/  ULOP3.LUT UR41, UR41, UR4, URZ, 0x3c, !UPT ;  /* 0x0000000429297292 */ /* 0x000fe2000f8e3cff */
[----:B------:R-:W-:Y:S11]  /*9b30*/  @P2 BRA `(.L_x_107) ;  /* 0x0000000000042947 */ /* 0x000ff60003800000 */
[----:B------:R-:W-:Y:S04]  /*9b40*/  DEPBAR.LE SB0, 0x1 ;  /* 0x000080400000791a */ /* 0x000fe80000000000 */
.L_x_107:
[----:B------:R-:W-:Y:S05]  /*9b50*/  BSYNC.RECONVERGENT B0 ;  /* 0x0000000000007941 */ /* 0x000fea0003800200 */
.L_x_106:
[----:B------:R-:W-:Y:S01]  /*9b60*/  BAR.SYNC.DEFER_BLOCKING 0x1, 0x80 ;  /* 0x0042000000007b1d */ /* 0x000fe20000010000 */
[----:B------:R-:W-:Y:S01]  /*9b70*/  ISETP.NE.AND P3, PT, R134, RZ, PT ;  /* 0x000000ff8600720c */ /* 0x000fe20003f65270 */
[----:B------:R-:W-:Y:S05]  /*9b80*/  VIADD R87, R87, 0x1 ;  /* 0x0000000157577836 */ /* 0x000fea0000000000 */
[----:B------:R-:W-:Y:S01]  /*9b90*/  ISETP.GE.U32.AND P0, PT, R87, 0x2, PT ;  /* 0x000000025700780c */ /* 0x000fe20003f06070 */
[----:B------:R-:W-:Y:S11]  /*9ba0*/  BSSY.RECONVERGENT B0, `(.L_x_108) ;  /* 0x000000a000007945 */ /* 0x000ff60003800200 */
[----:B------:R-:W-:Y:S01]  /*9bb0*/  @!UPT UIADD3 URZ, UPT, UPT, URZ, URZ, URZ ;  /* 0x000000fffffff290 */ /* 0x000fe2000fffe0ff */
[----:B------:R-:W-:Y:S05]  /*9bc0*/  @!P0 BRA `(.L_x_109) ;  /* 0x00000000001c8947 */ /* 0x000fea0003800000 */
[C---:B------:R-:W-:Y:S02]  /*9bd0*/  @!P3 IMAD R0, R97.reuse, 0x8, R122 ;  /* 0x000000086100b824 */ /* 0x040fe400078e027a */
[----:B------:R-:W-:Y:S02]  /*9be0*/  VIADD R97, R97, 0x1 ;  /* 0x0000000161617836 */ /* 0x000fe40000000000 */
[----:B------:R-:W-:Y:S03]  /*9bf0*/  @!P3 VIADD R0, R0, 0x98 ;  /* 0x000000980000b836 */ /* 0x000fe60000000000 */
[----:B------:R-:W-:Y:S02]  /*9c00*/  ISETP.NE.AND P0, PT, R97, 0x3, PT ;  /* 0x000000036100780c */ /* 0x000fe40003f05270 */
[----:B------:R-:W-:Y:S02]  /*9c10*/  @!P3 PRMT R0, R73, 0x654, R0 ;  /* 0x000006544900b816 */ /* 0x000fe40000000000 */
[----:B------:R-:W-:Y:S02]  /*9c20*/  SEL R97, R97, RZ, P0 ;  /* 0x000000ff61617207 */ /* 0x000fe40000000000 */
[----:B------:R1:W-:Y:S07]  /*9c30*/  @!P3 SYNCS.ARRIVE.TRANS64.RED.A1T0 RZ, [R0+URZ], RZ ;  /* 0x000000ff00ffb9a7 */ /* 0x0003ee00081004ff */
.L_x_109:
[----:B------:R-:W-:Y:S05]  /*9c40*/  BSYNC.RECONVERGENT B0 ;  /* 0x0000000000007941 */ /* 0x000fea0003800200 */
.L_x_108:
[----:B------:R-:W-:Y:S01]  /*9c50*/  ISETP.NE.AND P0, PT, R132, RZ, PT ;  /* 0x000000ff8400720c */ /* 0x000fe20003f05270 */
[----:B------:R-:W-:Y:S01]  /*9c60*/  IMAD.MOV.U32 R96, RZ, RZ, 0x20 ;  /* 0x00000020ff607424 */ /* 0x000fe200078e00ff */
[----:B------:R-:W-:Y:S02]  /*9c70*/  ISETP.NE.AND P2, PT, R131, RZ, PT ;  /* 0x000000ff8300720c */ /* 0x000fe40003f45270 */
[----:B------:R-:W-:Y:S02]  /*9c80*/  PLOP3.LUT P1, PT, P3, P0, PT, 0xf8, 0x8f ;  /* 0x00000000008f781c */ /* 0x000fe40001f21f70 */
[----:B------:R-:W-:Y:S11]  /*9c90*/  SEL R89, R89, 0x1, P3 ;  /* 0x0000000159597807 */ /* 0x000ff60001800000 */
[----:B------:R-:W3:Y:S01]  /*9ca0*/  @!P1 S2R R73, SR_CgaCtaId ;  /* 0x0000000000499919 */ /* 0x000ee20000008800 */
[----:B------:R-:W-:Y:S02]  /*9cb0*/  @!P1 MOV R2, 0x400 ;  /* 0x0000040000029802 */ /* 0x000fe40000000f00 */
[----:B-1----:R-:W-:Y:S02]  /*9cc0*/  @!P1 SHF.L.U32 R0, R91, 0x1f, RZ ;  /* 0x0000001f5b009819 */ /* 0x002fe400000006ff */
[----:B---3--:R-:W-:Y:S05]  /*9cd0*/  @!P1 LEA R122, R73, R2, 0x18 ;  /* 0x00000002497a9211 */ /* 0x008fea00078ec0ff */
[----:B------:R-:W-:Y:S04]  /*9ce0*/  @!P1 IMAD R3, R85, 0x8, R122 ;  /* 0x0000000855039824 */ /* 0x000fe800078e027a */
[----:B------:R-:W1:Y:S02]  /*9cf0*/  @!P1 SYNCS.PHASECHK.TRANS64.TRYWAIT P0, [R3+URZ+0x80], R0 ;  /* 0x00008000030095a7 */ /* 0x000e6400080011ff */
[----:B-1----:R-:W-:Y:S02]  /*9d00*/  @!P1 SEL R89, RZ, 0x1, !P0 ;  /* 0x00000001ff599807 */ /* 0x002fe40004000000 */
[----:B------:R-:W-:Y:S02]  /*9d10*/  PLOP3.LUT P1, PT, PT, PT, PT, 0x80, 0x8 ;  /* 0x000000000008781c */ /* 0x000fe40003f2f070 */
[----:B------:R-:W-:Y:S02]  /*9d20*/  PLOP3.LUT P0, PT, PT, PT, PT, 0x8, 0x80 ;  /* 0x000000000080781c */ /* 0x000fe40003f0e170 */
[----:B------:R-:W-:Y:S01]  /*9d30*/  P2R R132, PR, RZ, 0x2 ;  /* 0x00000002ff847803 */ /* 0x000fe20000000000 */
[----:B------:R-:W-:Y:S10]  /*9d40*/  @P2 BRA `(.L_x_110) ;  /* 0xffffffbc00342947 */ /* 0x000ff4000383ffff */
[----:B------:R-:W-:Y:S01]  /*9d50*/  ISETP.NE.AND P2, PT, R130, RZ, PT ;  /* 0x000000ff8200720c */ /* 0x000fe20003f45270 */
[----:B------:R-:W-:Y:S01]  /*9d60*/  UIADD3 UR37, UPT, UPT, UR37, 0x2, URZ ;  /* 0x0000000225257890 */ /* 0x000fe2000fffe0ff */
[----:B------:R-:W-:Y:S01]  /*9d70*/  ISETP.NE.AND P0, PT, R81, 0x2, PT ;  /* 0x000000025100780c */ /* 0x000fe20003f05270 */
[----:B------:R-:W-:Y:S02]  /*9d80*/  IMAD.IADD R18, R126, 0x1, R67 ;  /* 0x000000017e127824 */ /* 0x000fe400078e0243 */
[----:B------:R-:W-:Y:S01]  /*9d90*/  IMAD.IADD R19, R93, 0x1, R120 ;  /* 0x000000015d137824 */ /* 0x000fe200078e0278 */
[----:B------:R-:W-:Y:S02]  /*9da0*/  SEL R0, RZ, 0x1, P0 ;  /* 0x00000001ff007807 */ /* 0x000fe40000000000 */
[----:B------:R-:W-:Y:S02]  /*9db0*/  SEL R81, R81, RZ, P0 ;  /* 0x000000ff51517207 */ /* 0x000fe40000000000 */
[----:B------:R-:W-:-:S03]  /*9dc0*/  LOP3.LUT R99, R99, R0, RZ, 0x3c, !PT ;  /* 0x0000000063637212 */ /* 0x000fc600078e3cff */
[----:B------:R-:W-:Y:S01]  /*9dd0*/  @P2 R2UR UR36, R95 ;  /* 0x000000005f2422ca */ /* 0x000fe200000e0000 */
[----:B------:R-:W-:-:S14]  /*9de0*/  @P2 BRA `(.L_x_111) ;  /* 0xffffffac00ac2947 */ /* 0x000fdc000383ffff */
[----:B------:R-:W-:-:S09]  /*9df0*/  UISETP.NE.AND UP0, UPT, UR43, URZ, UPT ;  /* 0x000000ff2b00728c */ /* 0x000fd2000bf05270 */
[----:B------:R-:W-:Y:S05]  /*9e00*/  BRA.U !UP0, `(.L_x_112) ;  /* 0x0000000108487547 */ /* 0x000fea000b800000 */
[----:B------:R-:W1:Y:S02]  /*9e10*/  LDCU.64 UR4, c[0x0][0x890] ;  /* 0x00011200ff0477ac */ /* 0x000e640008000a00 */
[----:B-1----:R-:W-:-:S04]  /*9e20*/  UISETP.NE.U32.AND UP0, UPT, UR4, URZ, UPT ;  /* 0x000000ff0400728c */ /* 0x002fc8000bf05070 */
[----:B------:R-:W-:-:S09]  /*9e30*/  UISETP.NE.AND.EX UP0, UPT, UR5, URZ, UPT, UP0 ;  /* 0x000000ff0500728c */ /* 0x000fd2000bf05300 */
[----:B------:R-:W-:Y:S05]  /*9e40*/  BRA.U UP0, `(.L_x_113) ;  /* 0x00000001000c7547 */ /* 0x000fea000b800000 */
[----:B------:R-:W-:-:S13]  /*9e50*/  FSETP.NEU.AND P0, PT, R61, RZ, PT ;  /* 0x000000ff3d00720b */ /* 0x000fda0003f0d000 */
[----:B------:R-:W-:Y:S05]  /*9e60*/  @!P0 EXIT ;  /* 0x000000000000894d */ /* 0x000fea0003800000 */
[----:B------:R-:W-:Y:S05]  /*9e70*/  BRA `(.L_x_112) ;  /* 0x00000000002c7947 */ /* 0x000fea0003800000 */
.L_x_113:
[----:B------:R-:W-:Y:S01]  /*9e80*/  ISETP.NE.AND P0, PT, R75, RZ, PT ;  /* 0x000000ff4b00720c */ /* 0x000fe20003f05270 */
[----:B------:R-:W-:-:S12]  /*9e90*/  BSSY.RECONVERGENT B0, `(.L_x_112) ;  /* 0x0000009000007945 */ /* 0x000fd80003800200 */
[----:B------:R-:W-:Y:S05]  /*9ea0*/  @P0 BRA `(.L_x_114) ;  /* 0x0000000000140947 */ /* 0x000fea0003800000 */
[----:B------:R-:W1:Y:S02]  /*9eb0*/  LDCU.64 UR4, c[0x0][0x888] ;  /* 0x00011100ff0477ac */ /* 0x000e640008000a00 */
[----:B-1----:R-:W-:-:S04]  /*9ec0*/  ISETP.NE.U32.AND P0, PT, RZ, UR4, PT ;  /* 0x00000004ff007c0c */ /* 0x002fc8000bf05070 */
[----:B------:R-:W-:-:S13]  /*9ed0*/  ISETP.NE.AND.EX P0, PT, RZ, UR5, PT, P0 ;  /* 0x00000005ff007c0c */ /* 0x000fda000bf05300 */
[----:B------:R-:W-:Y:S05]  /*9ee0*/  @!P0 EXIT ;  /* 0x000000000000894d */ /* 0x000fea0003800000 */
[----:B------:R-:W-:Y:S05]  /*9ef0*/  BRA `(.L_x_115) ;  /* 0x0000000000087947 */ /* 0x000fea0003800000 */
.L_x_114:
[----:B------:R-:W-:-:S13]  /*9f00*/  FSETP.NEU.AND P0, PT, R61, RZ, PT ;  /* 0x000000ff3d00720b */ /* 0x000fda0003f0d000 */
[----:B------:R-:W-:Y:S05]  /*9f10*/  @!P0 EXIT ;  /* 0x000000000000894d */ /* 0x000fea0003800000 */
.L_x_115:
[----:B------:R-:W-:Y:S05]  /*9f20*/  BSYNC.RECONVERGENT B0 ;  /* 0x0000000000007941 */ /* 0x000fea0003800200 */
.L_x_112:
[----:B------:R-:W-:Y:S01]  /*9f30*/  IMAD R0, R97, 0x8, R122 ;  /* 0x0000000861007824 */ /* 0x000fe200078e027a */
[----:B------:R-:W-:-:S04]  /*9f40*/  DEPBAR.LE SB0, 0x0 ;  /* 0x000080000000791a */ /* 0x000fc80000000000 */
[----:B------:R-:W-:-:S04]  /*9f50*/  IADD3 R0, PT, PT, R0, 0x98, RZ ;  /* 0x0000009800007810 */ /* 0x000fc80007ffe0ff */
[----:B------:R-:W-:-:S04]  /*9f60*/  PRMT R0, R73, 0x654, R0 ;  /* 0x0000065449007816 */ /* 0x000fc80000000000 */
[----:B------:R-:W-:Y:S01]  /*9f70*/  SYNCS.ARRIVE.TRANS64.RED.A1T0 RZ, [R0+URZ], RZ ;  /* 0x000000ff00ff79a7 */ /* 0x000fe200081004ff */
[----:B------:R-:W-:Y:S05]  /*9f80*/  EXIT ;  /* 0x000000000000794d */ /* 0x000fea0003800000 */
.L_x_19:
[----:B----4-:R4:W1:Y:S02]  /*9f90*/  SYNCS.PHASECHK.TRANS64.TRYWAIT P0, [R3+URZ+0x130], R2 ;  /* 0x00013002030075a7 */ /* 0x01086400080011ff */
[----:B-1----:R-:W-:Y:S05]  /*9fa0*/  @!P0 NANOSLEEP.SYNCS 0x989680 ;  /* 0x009896800000895d */ /* 0x002fea0003900000 */
[----:B------:R-:W1:Y:S02]  /*9fb0*/  @!P0 SYNCS.PHASECHK.TRANS64 P0, [R3+URZ+0x130], R2 ;  /* 0x00013002030085a7 */ /* 0x000e6400080010ff */
[----:B-1----:R-:W-:Y:S05]  /*9fc0*/  @!P0 BRA `(.L_x_19) ;  /* 0xfffffffc00f08947 */ /* 0x002fea000383ffff */
[----:B------:R-:W-:Y:S05]  /*9fd0*/  BRA `(.L_x_116) ;  /* 0xffffff7400847947 */ /* 0x000fea000383ffff */
.L_x_22:
[----:B-1----:R-:W-:-:S07]  /*9fe0*/  MOV R2, UR33 ;  /* 0x0000002100027c02 */ /* 0x002fce0008000f00 */
.L_x_117:
[----:B-1----:R1:W4:Y:S02]  /*9ff0*/  SYNCS.PHASECHK.TRANS64.TRYWAIT P0, [R2+URZ+0x40], R5 ;  /* 0x00004005020075a7 */ /* 0x00232400080011ff */
[----:B----4-:R-:W-:Y:S05]  /*a000*/  @!P0 NANOSLEEP.SYNCS 0x989680 ;  /* 0x009896800000895d */ /* 0x010fea0003900000 */
[----:B------:R-:W4:Y:S02]  /*a010*/  @!P0 SYNCS.PHASECHK.TRANS64 P0, [R2+URZ+0x40], R5 ;  /* 0x00004005020085a7 */ /* 0x000f2400080010ff */
[----:B----4-:R-:W-:Y:S05]  /*a020*/  @!P0 BRA `(.L_x_117) ;  /* 0xfffffffc00f08947 */ /* 0x010fea000383ffff */
[----:B------:R-:W-:Y:S05]  /*a030*/  BRA `(.L_x_21) ;  /* 0xffffff7400d47947 */ /* 0x000fea000383ffff */
.L_x_28:
[----:B-1----:R-:W-:-:S07]  /*a040*/  MOV R2, UR17 ;  /* 0x0000001100027c02 */ /* 0x002fce0008000f00 */
.L_x_118:
[----:B-1----:R1:W4:Y:S02]  /*a050*/  SYNCS.PHASECHK.TRANS64.TRYWAIT P0, [R2+URZ+0x40], R5 ;  /* 0x00004005020075a7 */ /* 0x00232400080011ff */
[----:B----4-:R-:W-:Y:S05]  /*a060*/  @!P0 NANOSLEEP.SYNCS 0x989680 ;  /* 0x009896800000895d */ /* 0x010fea0003900000 */
[----:B------:R-:W4:Y:S02]  /*a070*/  @!P0 SYNCS.PHASECHK.TRANS64 P0, [R2+URZ+0x40], R5 ;  /* 0x00004005020085a7 */ /* 0x000f2400080010ff */
[----:B----4-:R-:W-:Y:S05]  /*a080*/  @!P0 BRA `(.L_x_118) ;  /* 0xfffffffc00f08947 */ /* 0x010fea000383ffff */
[----:B------:R-:W-:Y:S05]  /*a090*/  BRA `(.L_x_27) ;  /* 0xffffff7800807947 */ /* 0x000fea000383ffff */
.L_x_32:
[----:B-1----:R1:W4:Y:S02]  /*a0a0*/  SYNCS.PHASECHK.TRANS64.TRYWAIT P0, [R2+URZ+0xc0], R3 ;  /* 0x0000c003020075a7 */ /* 0x00232400080011ff */
[----:B----4-:R-:W-:Y:S05]  /*a0b0*/  @!P0 NANOSLEEP.SYNCS 0x989680 ;  /* 0x009896800000895d */ /* 0x010fea0003900000 */
[----:B------:R-:W4:Y:S02]  /*a0c0*/  @!P0 SYNCS.PHASECHK.TRANS64 P0, [R2+URZ+0xc0], R3 ;  /* 0x0000c003020085a7 */ /* 0x000f2400080010ff */
[----:B----4-:R-:W-:Y:S05]  /*a0d0*/  @!P0 BRA `(.L_x_32) ;  /* 0xfffffffc00f08947 */ /* 0x010fea000383ffff */
[----:B------:R-:W-:Y:S05]  /*a0e0*/  BRA `(.L_x_119) ;  /* 0xffffff7c00107947 */ /* 0x000fea000383ffff */
.L_x_36:
[----:B--2---:R-:W-:-:S07]  /*a0f0*/  MOV R0, UR4 ;  /* 0x0000000400007c02 */ /* 0x004fce0008000f00 */
.L_x_120:
[----:B-1----:R1:W2:Y:S02]  /*a100*/  SYNCS.PHASECHK.TRANS64.TRYWAIT P0, [R0+URZ], R3 ;  /* 0x00000003000075a7 */ /* 0x0022a400080011ff */
[----:B--2---:R-:W-:Y:S05]  /*a110*/  @!P0 NANOSLEEP.SYNCS 0x989680 ;  /* 0x009896800000895d */ /* 0x004fea0003900000 */
[----:B------:R-:W2:Y:S02]  /*a120*/  @!P0 SYNCS.PHASECHK.TRANS64 P0, [R0+URZ], R3 ;  /* 0x00000003000085a7 */ /* 0x000ea400080010ff */
[----:B--2---:R-:W-:Y:S05]  /*a130*/  @!P0 BRA `(.L_x_120) ;  /* 0xfffffffc00f08947 */ /* 0x004fea000383ffff */
[----:B------:R-:W-:Y:S05]  /*a140*/  BRA `(.L_x_121) ;  /* 0xffffff8000807947 */ /* 0x000fea000383ffff */
.L_x_37:
[----:B--2---:R-:W-:-:S07]  /*a150*/  MOV R0, UR4 ;  /* 0x0000000400007c02 */ /* 0x004fce0008000f00 */
.L_x_122:
[----:B-1----:R1:W2:Y:S02]  /*a160*/  SYNCS.PHASECHK.TRANS64.TRYWAIT P0, [R0+URZ], R3 ;  /* 0x00000003000075a7 */ /* 0x0022a400080011ff */
[----:B--2---:R-:W-:Y:S05]  /*a170*/  @!P0 NANOSLEEP.SYNCS 0x989680 ;  /* 0x009896800000895d */ /* 0x004fea0003900000 */
[----:B------:R-:W2:Y:S02]  /*a180*/  @!P0 SYNCS.PHASECHK.TRANS64 P0, [R0+URZ], R3 ;  /* 0x00000003000085a7 */ /* 0x000ea400080010ff */
[----:B--2---:R-:W-:Y:S05]  /*a190*/  @!P0 BRA `(.L_x_122) ;  /* 0xfffffffc00f08947 */ /* 0x004fea000383ffff */
[----:B------:R-:W-:Y:S05]  /*a1a0*/  BRA `(.L_x_123) ;  /* 0xffffff80008c7947 */ /* 0x000fea000383ffff */
.L_x_38:
[----:B--2---:R-:W-:-:S07]  /*a1b0*/  MOV R0, UR4 ;  /* 0x0000000400007c02 */ /* 0x004fce0008000f00 */
.L_x_124:
[----:B-1----:R1:W2:Y:S02]  /*a1c0*/  SYNCS.PHASECHK.TRANS64.TRYWAIT P0, [R0+URZ], R3 ;  /* 0x00000003000075a7 */ /* 0x0022a400080011ff */
[----:B--2---:R-:W-:Y:S05]  /*a1d0*/  @!P0 NANOSLEEP.SYNCS 0x989680 ;  /* 0x009896800000895d */ /* 0x004fea0003900000 */
[----:B------:R-:W2:Y:S02]  /*a1e0*/  @!P0 SYNCS.PHASECHK.TRANS64 P0, [R0+URZ], R3 ;  /* 0x00000003000085a7 */ /* 0x000ea400080010ff */
[----:B--2---:R-:W-:Y:S05]  /*a1f0*/  @!P0 BRA `(.L_x_124) ;  /* 0xfffffffc00f08947 */ /* 0x004fea000383ffff */
[----:B------:R-:W-:Y:S05]  /*a200*/  BRA `(.L_x_125) ;  /* 0xffffff8000987947 */ /* 0x000fea000383ffff */
.L_x_39:
[----:B--2---:R-:W-:-:S07]  /*a210*/  MOV R0, UR4 ;  /* 0x0000000400007c02 */ /* 0x004fce0008000f00 */
.L_x_126:
[----:B-1----:R1:W2:Y:S02]  /*a220*/  SYNCS.PHASECHK.TRANS64.TRYWAIT P0, [R0+URZ], R3 ;  /* 0x00000003000075a7 */ /* 0x0022a400080011ff */
[----:B--2---:R-:W-:Y:S05]  /*a230*/  @!P0 NANOSLEEP.SYNCS 0x989680 ;  /* 0x009896800000895d */ /* 0x004fea0003900000 */
[----:B------:R-:W2:Y:S02]  /*a240*/  @!P0 SYNCS.PHASECHK.TRANS64 P0, [R0+URZ], R3 ;  /* 0x00000003000085a7 */ /* 0x000ea400080010ff */
[----:B--2---:R-:W-:Y:S05]  /*a250*/  @!P0 BRA `(.L_x_126) ;  /* 0xfffffffc00f08947 */ /* 0x004fea000383ffff */
[----:B------:R-:W-:Y:S05]  /*a260*/  BRA `(.L_x_127) ;  /* 0xffffff8000a47947 */ /* 0x000fea000383ffff */
.L_x_40:
[----:B--2---:R-:W-:-:S07]  /*a270*/  MOV R0, UR4 ;  /* 0x0000000400007c02 */ /* 0x004fce0008000f00 */
.L_x_128:
[----:B-1----:R1:W2:Y:S02]  /*a280*/  SYNCS.PHASECHK.TRANS64.TRYWAIT P0, [R0+URZ], R3 ;  /* 0x00000003000075a7 */ /* 0x0022a400080011ff */
[----:B--2---:R-:W-:Y:S05]  /*a290*/  @!P0 NANOSLEEP.SYNCS 0x989680 ;  /* 0x009896800000895d */ /* 0x004fea0003900000 */
[----:B------:R-:W2:Y:S02]  /*a2a0*/  @!P0 SYNCS.PHASECHK.TRANS64 P0, [R0+URZ], R3 ;  /* 0x00000003000085a7 */ /* 0x000ea400080010ff */
[----:B--2---:R-:W-:Y:S05]  /*a2b0*/  @!P0 BRA `(.L_x_128) ;  /* 0xfffffffc00f08947 */ /* 0x004fea000383ffff */
[----:B------:R-:W-:Y:S05]  /*a2c0*/  BRA `(.L_x_129) ;  /* 0xffffff8000b07947 */ /* 0x000fea000383ffff */
.L_x_41:
[----:B--2---:R-:W-:-:S07]  /*a2d0*/  MOV R0, UR4 ;  /* 0x0000000400007c02 */ /* 0x004fce0008000f00 */
.L_x_130:
[----:B-1----:R1:W2:Y:S02]  /*a2e0*/  SYNCS.PHASECHK.TRANS64.TRYWAIT P0, [R0+URZ], R3 ;  /* 0x00000003000075a7 */ /* 0x0022a400080011ff */
[----:B--2---:R-:W-:Y:S05]  /*a2f0*/  @!P0 NANOSLEEP.SYNCS 0x989680 ;  /* 0x009896800000895d */ /* 0x004fea0003900000 */
[----:B------:R-:W2:Y:S02]  /*a300*/  @!P0 SYNCS.PHASECHK.TRANS64 P0, [R0+URZ], R3 ;  /* 0x00000003000085a7 */ /* 0x000ea400080010ff */
[----:B--2---:R-:W-:Y:S05]  /*a310*/  @!P0 BRA `(.L_x_130) ;  /* 0xfffffffc00f08947 */ /* 0x004fea000383ffff */
[----:B------:R-:W-:Y:S05]  /*a320*/  BRA `(.L_x_131) ;  /* 0xffffff8000bc7947 */ /* 0x000fea000383ffff */
.L_x_42:
[----:B--2---:R-:W-:-:S07]  /*a330*/  MOV R0, UR4 ;  /* 0x0000000400007c02 */ /* 0x004fce0008000f00 */
.L_x_132:
[----:B-1----:R1:W2:Y:S02]  /*a340*/  SYNCS.PHASECHK.TRANS64.TRYWAIT P0, [R0+URZ], R3 ;  /* 0x00000003000075a7 */ /* 0x0022a400080011ff */
[----:B--2---:R-:W-:Y:S05]  /*a350*/  @!P0 NANOSLEEP.SYNCS 0x989680 ;  /* 0x009896800000895d */ /* 0x004fea0003900000 */
[----:B------:R-:W2:Y:S02]  /*a360*/  @!P0 SYNCS.PHASECHK.TRANS64 P0, [R0+URZ], R3 ;  /* 0x00000003000085a7 */ /* 0x000ea400080010ff */
[----:B--2---:R-:W-:Y:S05]  /*a370*/  @!P0 BRA `(.L_x_132) ;  /* 0xfffffffc00f08947 */ /* 0x004fea000383ffff */
[----:B------:R-:W-:Y:S05]  /*a380*/  BRA `(.L_x_133) ;  /* 0xffffff8000c87947 */ /* 0x000fea000383ffff */
.L_x_45:
[----:B-1----:R1:W2:Y:S02]  /*a390*/  SYNCS.PHASECHK.TRANS64.TRYWAIT P0, [R0+URZ+0x120], R5 ;  /* 0x00012005000075a7 */ /* 0x0022a400080011ff */
[----:B--2---:R-:W-:Y:S05]  /*a3a0*/  @!P0 NANOSLEEP.SYNCS 0x989680 ;  /* 0x009896800000895d */ /* 0x004fea0003900000 */
[----:B------:R-:W2:Y:S02]  /*a3b0*/  @!P0 SYNCS.PHASECHK.TRANS64 P0, [R0+URZ+0x120], R5 ;  /* 0x00012005000085a7 */ /* 0x000ea400080010ff */
[----:B--2---:R-:W-:Y:S05]  /*a3c0*/  @!P0 BRA `(.L_x_45) ;  /* 0xfffffffc00f08947 */ /* 0x004fea000383ffff */
[----:B------:R-:W-:Y:S05]  /*a3d0*/  BRA `(.L_x_134) ;  /* 0xffffff8400247947 */ /* 0x000fea000383ffff */
.L_x_46:
[----:B------:R-:W-:-:S07]  /*a3e0*/  MOV R0, UR5 ;  /* 0x0000000500007c02 */ /* 0x000fce0008000f00 */
.L_x_135:
[----:B-1----:R1:W2:Y:S02]  /*a3f0*/  SYNCS.PHASECHK.TRANS64.TRYWAIT P0, [R0+URZ+0xd0], R5 ;  /* 0x0000d005000075a7 */ /* 0x0022a400080011ff */
[----:B--2---:R-:W-:Y:S05]  /*a400*/  @!P0 NANOSLEEP.SYNCS 0x989680 ;  /* 0x009896800000895d */ /* 0x004fea0003900000 */
[----:B------:R-:W2:Y:S02]  /*a410*/  @!P0 SYNCS.PHASECHK.TRANS64 P0, [R0+URZ+0xd0], R5 ;  /* 0x0000d005000085a7 */ /* 0x000ea400080010ff */
[----:B--2---:R-:W-:Y:S05]  /*a420*/  @!P0 BRA `(.L_x_135) ;  /* 0xfffffffc00f08947 */ /* 0x004fea000383ffff */
[----:B------:R-:W-:Y:S05]  /*a430*/  BRA `(.L_x_136) ;  /* 0xffffff8400347947 */ /* 0x000fea000383ffff */
.L_x_47:
[----:B-1----:R1:W2:Y:S02]  /*a440*/  SYNCS.PHASECHK.TRANS64.TRYWAIT P1, [R0+URZ+0xc0], R5 ;  /* 0x0000c005000075a7 */ /* 0x0022a400080211ff */
[----:B--2---:R-:W-:Y:S05]  /*a450*/  @!P1 NANOSLEEP.SYNCS 0x989680 ;  /* 0x009896800000995d */ /* 0x004fea0003900000 */
[----:B------:R-:W2:Y:S02]  /*a460*/  @!P1 SYNCS.PHASECHK.TRANS64 P1, [R0+URZ+0xc0], R5 ;  /* 0x0000c005000095a7 */ /* 0x000ea400080210ff */
[----:B--2---:R-:W-:Y:S05]  /*a470*/  @!P1 BRA `(.L_x_47) ;  /* 0xfffffffc00f09947 */ /* 0x004fea000383ffff */
[----:B------:R-:W-:Y:S05]  /*a480*/  BRA `(.L_x_137) ;  /* 0xffffff8400647947 */ /* 0x000fea000383ffff */
.L_x_50:
[----:B------:R-:W-:-:S07]  /*a490*/  MOV R0, UR5 ;  /* 0x0000000500007c02 */ /* 0x000fce0008000f00 */
.L_x_138:
[----:B-1----:R1:W2:Y:S02]  /*a4a0*/  SYNCS.PHASECHK.TRANS64.TRYWAIT P0, [R0+URZ+0xd0], R3 ;  /* 0x0000d003000075a7 */ /* 0x0022a400080011ff */
[----:B--2---:R-:W-:Y:S05]  /*a4b0*/  @!P0 NANOSLEEP.SYNCS 0x989680 ;  /* 0x009896800000895d */ /* 0x004fea0003900000 */
[----:B------:R-:W2:Y:S02]  /*a4c0*/  @!P0 SYNCS.PHASECHK.TRANS64 P0, [R0+URZ+0xd0], R3 ;  /* 0x0000d003000085a7 */ /* 0x000ea400080010ff */
[----:B--2---:R-:W-:Y:S05]  /*a4d0*/  @!P0 BRA `(.L_x_138) ;  /* 0xfffffffc00f08947 */ /* 0x004fea000383ffff */
[----:B------:R-:W-:Y:S05]  /*a4e0*/  BRA `(.L_x_49) ;  /* 0xffffff8400b87947 */ /* 0x000fea000383ffff */
.L_x_57:
[----:B-1----:R1:W2:Y:S02]  /*a4f0*/  SYNCS.PHASECHK.TRANS64.TRYWAIT P1, [R0+URZ+0xc0], R5 ;  /* 0x0000c005000075a7 */ /* 0x0022a400080211ff */
[----:B--2---:R-:W-:Y:S05]  /*a500*/  @!P1 NANOSLEEP.SYNCS 0x989680 ;  /* 0x009896800000995d */ /* 0x004fea0003900000 */
[----:B------:R-:W2:Y:S02]  /*a510*/  @!P1 SYNCS.PHASECHK.TRANS64 P1, [R0+URZ+0xc0], R5 ;  /* 0x0000c005000095a7 */ /* 0x000ea400080210ff */
[----:B--2---:R-:W-:Y:S05]  /*a520*/  @!P1 BRA `(.L_x_57) ;  /* 0xfffffffc00f09947 */ /* 0x004fea000383ffff */
[----:B------:R-:W-:Y:S05]  /*a530*/  BRA `(.L_x_139) ;  /* 0xffffff8c00287947 */ /* 0x000fea000383ffff */
.L_x_58:
[----:B------:R-:W-:-:S07]  /*a540*/  MOV R3, UR7 ;  /* 0x0000000700037c02 */ /* 0x000fce0008000f00 */
.L_x_140:
[----:B-1----:R1:W2:Y:S02]  /*a550*/  SYNCS.PHASECHK.TRANS64.TRYWAIT P0, [R3+URZ+0x100], R0 ;  /* 0x00010000030075a7 */ /* 0x0022a400080011ff */
[----:B--2---:R-:W-:Y:S05]  /*a560*/  @!P0 NANOSLEEP.SYNCS 0x989680 ;  /* 0x009896800000895d */ /* 0x004fea0003900000 */
[----:B------:R-:W2:Y:S02]  /*a570*/  @!P0 SYNCS.PHASECHK.TRANS64 P0, [R3+URZ+0x100], R0 ;  /* 0x00010000030085a7 */ /* 0x000ea400080010ff */
[----:B--2---:R-:W-:Y:S05]  /*a580*/  @!P0 BRA `(.L_x_140) ;  /* 0xfffffffc00f08947 */ /* 0x004fea000383ffff */
[----:B------:R-:W-:Y:S05]  /*a590*/  BRA `(.L_x_141) ;  /* 0xffffff8c00607947 */ /* 0x000fea000383ffff */
.L_x_61:
[----:B------:R-:W-:Y:S07]  /*a5a0*/  MOV R0, UR6 ;  /* 0x0000000600007c02 */ /* 0x000fee0008000f00 */
.L_x_142:
[----:B-1----:R1:W2:Y:S02]  /*a5b0*/  SYNCS.PHASECHK.TRANS64.TRYWAIT P0, [R0+URZ], R3 ;  /* 0x00000003000075a7 */ /* 0x0022a400080011ff */
[----:B--2---:R-:W-:Y:S05]  /*a5c0*/  @!P0 NANOSLEEP.SYNCS 0x989680 ;  /* 0x009896800000895d */ /* 0x004fea0003900000 */
[----:B------:R-:W2:Y:S02]  /*a5d0*/  @!P0 SYNCS.PHASECHK.TRANS64 P0, [R0+URZ], R3 ;  /* 0x00000003000085a7 */ /* 0x000ea400080010ff */
[----:B--2---:R-:W-:Y:S05]  /*a5e0*/  @!P0 BRA `(.L_x_142) ;  /* 0xfffffffc00f08947 */ /* 0x004fea000383ffff */
[----:B------:R-:W-:Y:S05]  /*a5f0*/  BRA `(.L_x_60) ;  /* 0xffffff8c007c7947 */ /* 0x000fea000383ffff */
.L_x_64:
[----:B------:R-:W-:-:S07]  /*a600*/  MOV R0, UR6 ;  /* 0x0000000600007c02 */ /* 0x000fce0008000f00 */
.L_x_143:
[----:B--2---:R2:W4:Y:S02]  /*a610*/  SYNCS.PHASECHK.TRANS64.TRYWAIT P0, [R0+URZ], R3 ;  /* 0x00000003000075a7 */ /* 0x00452400080011ff */
[----:B----4-:R-:W-:Y:S05]  /*a620*/  @!P0 NANOSLEEP.SYNCS 0x989680 ;  /* 0x009896800000895d */ /* 0x010fea0003900000 */
[----:B------:R-:W4:Y:S02]  /*a630*/  @!P0 SYNCS.PHASECHK.TRANS64 P0, [R0+URZ], R3 ;  /* 0x00000003000085a7 */ /* 0x000f2400080010ff */
[----:B----4-:R-:W-:Y:S05]  /*a640*/  @!P0 BRA `(.L_x_143) ;  /* 0xfffffffc00f08947 */ /* 0x010fea000383ffff */
[----:B------:R-:W-:Y:S05]  /*a650*/  BRA `(.L_x_144) ;  /* 0xffffff9000587947 */ /* 0x000fea000383ffff */
.L_x_65:
[----:B------:R-:W-:-:S07]  /*a660*/  MOV R0, UR6 ;  /* 0x0000000600007c02 */ /* 0x000fce0008000f00 */
.L_x_145:
[----:B-1----:R1:W2:Y:S02]  /*a670*/  SYNCS.PHASECHK.TRANS64.TRYWAIT P0, [R0+URZ], R3 ;  /* 0x00000003000075a7 */ /* 0x0022a400080011ff */
[----:B--2---:R-:W-:Y:S05]  /*a680*/  @!P0 NANOSLEEP.SYNCS 0x989680 ;  /* 0x009896800000895d */ /* 0x004fea0003900000 */
[----:B------:R-:W2:Y:S02]  /*a690*/  @!P0 SYNCS.PHASECHK.TRANS64 P0, [R0+URZ], R3 ;  /* 0x00000003000085a7 */ /* 0x000ea400080010ff */
[----:B--2---:R-:W-:Y:S05]  /*a6a0*/  @!P0 BRA `(.L_x_145) ;  /* 0xfffffffc00f08947 */ /* 0x004fea000383ffff */
[----:B------:R-:W-:Y:S05]  /*a6b0*/  BRA `(.L_x_146) ;  /* 0xffffff9000647947 */ /* 0x000fea000383ffff */
.L_x_66:
[----:B------:R-:W-:-:S07]  /*a6c0*/  MOV R0, UR6 ;  /* 0x0000000600007c02 */ /* 0x000fce0008000f00 */
.L_x_147:
[----:B-1----:R1:W2:Y:S02]  /*a6d0*/  SYNCS.PHASECHK.TRANS64.TRYWAIT P0, [R0+URZ], R3 ;  /* 0x00000003000075a7 */ /* 0x0022a400080011ff */
[----:B--2---:R-:W-:Y:S05]  /*a6e0*/  @!P0 NANOSLEEP.SYNCS 0x989680 ;  /* 0x009896800000895d */ /* 0x004fea0003900000 */
[----:B------:R-:W2:Y:S02]  /*a6f0*/  @!P0 SYNCS.PHASECHK.TRANS64 P0, [R0+URZ], R3 ;  /* 0x00000003000085a7 */ /* 0x000ea400080010ff */
[----:B--2---:R-:W-:Y:S05]  /*a700*/  @!P0 BRA `(.L_x_147) ;  /* 0xfffffffc00f08947 */ /* 0x004fea000383ffff */
[----:B------:R-:W-:Y:S05]  /*a710*/  BRA `(.L_x_148) ;  /* 0xffffff9000707947 */ /* 0x000fea000383ffff */
.L_x_67:
[----:B------:R-:W-:-:S07]  /*a720*/  MOV R0, UR7 ;  /* 0x0000000700007c02 */ /* 0x000fce0008000f00 */
.L_x_149:
[----:B-1----:R1:W2:Y:S02]  /*a730*/  SYNCS.PHASECHK.TRANS64.TRYWAIT P0, [R0+URZ], R3 ;  /* 0x00000003000075a7 */ /* 0x0022a400080011ff */
[----:B--2---:R-:W-:Y:S05]  /*a740*/  @!P0 NANOSLEEP.SYNCS 0x989680 ;  /* 0x009896800000895d */ /* 0x004fea0003900000 */
[----:B------:R-:W2:Y:S02]  /*a750*/  @!P0 SYNCS.PHASECHK.TRANS64 P0, [R0+URZ], R3 ;  /* 0x00000003000085a7 */ /* 0x000ea400080010ff */
[----:B--2---:R-:W-:Y:S05]  /*a760*/  @!P0 BRA `(.L_x_149) ;  /* 0xfffffffc00f08947 */ /* 0x004fea000383ffff */
[----:B------:R-:W-:Y:S05]  /*a770*/  BRA `(.L_x_150) ;  /* 0xffffff90007c7947 */ /* 0x000fea000383ffff */
.L_x_72:
[----:B--2---:R2:W3:Y:S02]  /*a780*/  SYNCS.PHASECHK.TRANS64.TRYWAIT P0, [R0+URZ+0xc0], R3 ;  /* 0x0000c003000075a7 */ /* 0x0044e400080011ff */
[----:B---3--:R-:W-:Y:S05]  /*a790*/  @!P0 NANOSLEEP.SYNCS 0x989680 ;  /* 0x009896800000895d */ /* 0x008fea0003900000 */
[----:B------:R-:W3:Y:S02]  /*a7a0*/  @!P0 SYNCS.PHASECHK.TRANS64 P0, [R0+URZ+0xc0], R3 ;  /* 0x0000c003000085a7 */ /* 0x000ee400080010ff */
[----:B---3--:R-:W-:Y:S05]  /*a7b0*/  @!P0 BRA `(.L_x_72) ;  /* 0xfffffffc00f08947 */ /* 0x008fea000383ffff */
[----:B------:R-:W-:Y:S05]  /*a7c0*/  BRA `(.L_x_151) ;  /* 0xffffff9400787947 */ /* 0x000fea000383ffff */
.L_x_75:
[----:B------:R-:W-:Y:S07]  /*a7d0*/  MOV R0, UR13 ;  /* 0x0000000d00007c02 */ /* 0x000fee0008000f00 */
.L_x_152:
[----:B--2---:R2:W3:Y:S02]  /*a7e0*/  SYNCS.PHASECHK.TRANS64.TRYWAIT P0, [R0+URZ+0xb8], R3 ;  /* 0x0000b803000075a7 */ /* 0x0044e400080011ff */
[----:B---3--:R-:W-:Y:S05]  /*a7f0*/  @!P0 NANOSLEEP.SYNCS 0x989680 ;  /* 0x009896800000895d */ /* 0x008fea0003900000 */
[----:B------:R-:W3:Y:S02]  /*a800*/  @!P0 SYNCS.PHASECHK.TRANS64 P0, [R0+URZ+0xb8], R3 ;  /* 0x0000b803000085a7 */ /* 0x000ee400080010ff */
[----:B---3--:R-:W-:Y:S05]  /*a810*/  @!P0 BRA `(.L_x_152) ;  /* 0xfffffffc00f08947 */ /* 0x008fea000383ffff */
[----:B------:R-:W-:Y:S05]  /*a820*/  BRA `(.L_x_74) ;  /* 0xffffff9800587947 */ /* 0x000fea000383ffff */
.L_x_78:
[----:B------:R-:W-:Y:S07]  /*a830*/  MOV R0, UR16 ;  /* 0x0000001000007c02 */ /* 0x000fee0008000f00 */
.L_x_153:
[----:B-1----:R1:W2:Y:S02]  /*a840*/  SYNCS.PHASECHK.TRANS64.TRYWAIT P0, [R0+URZ+0x98], R3 ;  /* 0x00009803000075a7 */ /* 0x0022a400080011ff */
[----:B--2---:R-:W-:Y:S05]  /*a850*/  @!P0 NANOSLEEP.SYNCS 0x989680 ;  /* 0x009896800000895d */ /* 0x004fea0003900000 */
[----:B------:R-:W2:Y:S02]  /*a860*/  @!P0 SYNCS.PHASECHK.TRANS64 P0, [R0+URZ+0x98], R3 ;  /* 0x00009803000085a7 */ /* 0x000ea400080010ff */
[----:B--2---:R-:W-:Y:S05]  /*a870*/  @!P0 BRA `(.L_x_153) ;  /* 0xfffffffc00f08947 */ /* 0x004fea000383ffff */
[----:B------:R-:W-:Y:S05]  /*a880*/  BRA `(.L_x_154) ;  /* 0xffffff9800d07947 */ /* 0x000fea000383ffff */
.L_x_79:
[----:B------:R-:W-:Y:S07]  /*a890*/  MOV R3, UR14 ;  /* 0x0000000e00037c02 */ /* 0x000fee0008000f00 */
.L_x_155:
[----:B-1----:R1:W2:Y:S02]  /*a8a0*/  SYNCS.PHASECHK.TRANS64.TRYWAIT P0, [R3+URZ+0x98], R12 ;  /* 0x0000980c030075a7 */ /* 0x0022a400080011ff */
[----:B--2---:R-:W-:Y:S05]  /*a8b0*/  @!P0 NANOSLEEP.SYNCS 0x989680 ;  /* 0x009896800000895d */ /* 0x004fea0003900000 */
[----:B------:R-:W2:Y:S02]  /*a8c0*/  @!P0 SYNCS.PHASECHK.TRANS64 P0, [R3+URZ+0x98], R12 ;  /* 0x0000980c030085a7 */ /* 0x000ea400080010ff */
[----:B--2---:R-:W-:Y:S05]  /*a8d0*/  @!P0 BRA `(.L_x_155) ;  /* 0xfffffffc00f08947 */ /* 0x004fea000383ffff */
[----:B------:R-:W-:Y:S05]  /*a8e0*/  BRA `(.L_x_156) ;  /* 0xffffff9c00707947 */ /* 0x000fea000383ffff */
.L_x_81:
[----:B------:R-:W-:-:S07]  /*a8f0*/  MOV R0, UR4 ;  /* 0x0000000400007c02 */ /* 0x000fce0008000f00 */
.L_x_157:
[----:B-1----:R1:W3:Y:S02]  /*a900*/  SYNCS.PHASECHK.TRANS64.TRYWAIT P0, [R0+URZ], R3 ;  /* 0x00000003000075a7 */ /* 0x0022e400080011ff */
[----:B---3--:R-:W-:Y:S05]  /*a910*/  @!P0 NANOSLEEP.SYNCS 0x989680 ;  /* 0x009896800000895d */ /* 0x008fea0003900000 */
[----:B------:R-:W3:Y:S02]  /*a920*/  @!P0 SYNCS.PHASECHK.TRANS64 P0, [R0+URZ], R3 ;  /* 0x00000003000085a7 */ /* 0x000ee400080010ff */
[----:B---3--:R-:W-:Y:S05]  /*a930*/  @!P0 BRA `(.L_x_157) ;  /* 0xfffffffc00f08947 */ /* 0x008fea000383ffff */
[----:B------:R-:W-:Y:S05]  /*a940*/  BRA `(.L_x_158) ;  /* 0xffffff9c00fc7947 */ /* 0x000fea000383ffff */
.L_x_82:
[----:B------:R-:W-:-:S07]  /*a950*/  MOV R0, UR4 ;  /* 0x0000000400007c02 */ /* 0x000fce0008000f00 */
.L_x_159:
[----:B-1----:R1:W3:Y:S02]  /*a960*/  SYNCS.PHASECHK.TRANS64.TRYWAIT P0, [R0+URZ], R3 ;  /* 0x00000003000075a7 */ /* 0x0022e400080011ff */
[----:B---3--:R-:W-:Y:S05]  /*a970*/  @!P0 NANOSLEEP.SYNCS 0x989680 ;  /* 0x009896800000895d */ /* 0x008fea0003900000 */
[----:B------:R-:W3:Y:S02]  /*a980*/  @!P0 SYNCS.PHASECHK.TRANS64 P0, [R0+URZ], R3 ;  /* 0x00000003000085a7 */ /* 0x000ee400080010ff */
[----:B---3--:R-:W-:Y:S05]  /*a990*/  @!P0 BRA `(.L_x_159) ;  /* 0xfffffffc00f08947 */ /* 0x008fea000383ffff */
[----:B------:R-:W-:Y:S05]  /*a9a0*/  BRA `(.L_x_160) ;  /* 0xffffffa000087947 */ /* 0x000fea000383ffff */
.L_x_84:
[----:B-1----:R1:W3:Y:S02]  /*a9b0*/  SYNCS.PHASECHK.TRANS64.TRYWAIT P0, [R0+URZ+0xc0], R3 ;  /* 0x0000c003000075a7 */ /* 0x0022e400080011ff */
[----:B---3--:R-:W-:Y:S05]  /*a9c0*/  @!P0 NANOSLEEP.SYNCS 0x989680 ;  /* 0x009896800000895d */ /* 0x008fea0003900000 */
[----:B------:R-:W3:Y:S02]  /*a9d0*/  @!P0 SYNCS.PHASECHK.TRANS64 P0, [R0+URZ+0xc0], R3 ;  /* 0x0000c003000085a7 */ /* 0x000ee400080010ff */
[----:B---3--:R-:W-:Y:S05]  /*a9e0*/  @!P0 BRA `(.L_x_84) ;  /* 0xfffffffc00f08947 */ /* 0x008fea000383ffff */
[----:B------:R-:W-:Y:S05]  /*a9f0*/  BRA `(.L_x_161) ;  /* 0xffffffa000c87947 */ /* 0x000fea000383ffff */
.L_x_98:
[----:B-1----:R1:W3:Y:S02]  /*aa00*/  SYNCS.PHASECHK.TRANS64.TRYWAIT P0, [R3+URZ+0x80], R0 ;  /* 0x00008000030075a7 */ /* 0x0022e400080011ff */
[----:B---3--:R-:W-:Y:S05]  /*aa10*/  @!P0 NANOSLEEP.SYNCS 0x989680 ;  /* 0x009896800000895d */ /* 0x008fea0003900000 */
[----:B------:R-:W3:Y:S02]  /*aa20*/  @!P0 SYNCS.PHASECHK.TRANS64 P0, [R3+URZ+0x80], R0 ;  /* 0x00008000030085a7 */ /* 0x000ee400080010ff */
[----:B---3--:R-:W-:Y:S05]  /*aa30*/  @!P0 BRA `(.L_x_98) ;  /* 0xfffffffc00f08947 */ /* 0x008fea000383ffff */
[----:B------:R-:W-:Y:S05]  /*aa40*/  BRA `(.L_x_97) ;  /* 0xffffffb000447947 */ /* 0x000fea000383ffff */
.L_x_101:
[----:B-1----:R1:W3:Y:S02]  /*aa50*/  SYNCS.PHASECHK.TRANS64.TRYWAIT P0, [R71+URZ+0xe0], R0 ;  /* 0x0000e000470075a7 */ /* 0x0022e400080011ff */
[----:B---3--:R-:W-:Y:S05]  /*aa60*/  @!P0 NANOSLEEP.SYNCS 0x989680 ;  /* 0x009896800000895d */ /* 0x008fea0003900000 */
[----:B------:R-:W3:Y:S02]  /*aa70*/  @!P0 SYNCS.PHASECHK.TRANS64 P0, [R71+URZ+0xe0], R0 ;  /* 0x0000e000470085a7 */ /* 0x000ee400080010ff */
[----:B---3--:R-:W-:Y:S05]  /*aa80*/  @!P0 BRA `(.L_x_101) ;  /* 0xfffffffc00f08947 */ /* 0x008fea000383ffff */
[----:B------:R-:W-:Y:S05]  /*aa90*/  BRA `(.L_x_100) ;  /* 0xffffffb000a07947 */ /* 0x000fea000383ffff */
        .weak           $__internal_0_$__cuda_sm10x_tcgen05_guardrail_trap_col_being_dealloced_not_returned_by_alloc
        .type           $__internal_0_$__cuda_sm10x_tcgen05_guardrail_trap_col_being_dealloced_not_returned_by_alloc,@function
        .size           $__internal_0_$__cuda_sm10x_tcgen05_guardrail_trap_col_being_dealloced_not_returned_by_alloc,($__internal_1_$__cuda_sm10x_tcgen05_guardrail_trap_phase_invalid_during_alloc - $__internal_0_$__cuda_sm10x_tcgen05_guardrail_trap_col_being_dealloced_not_returned_by_alloc)
$__internal_0_$__cuda_sm10x_tcgen05_guardrail_trap_col_being_dealloced_not_returned_by_alloc:
[----:B------:R-:W-:Y:S05]  /*aaa0*/  BPT.TRAP 0x1 ;  /* 0x000000040000795c */ /* 0x000fea0000300000 */
[----:B------:R-:W-:-:S04]  /*aab0*/  HFMA2 R3, -RZ, RZ, 0, 0 ;  /* 0x00000000ff037431 */ /* 0x000fc800000001ff */
[----:B------:R-:W-:Y:S05]  /*aac0*/  RET.REL.NODEC R2 `(_ZN7cutlass13device_kernelINS_4gemm6kernel13GemmUniversalIN4cute5tupleIJiiiiEEENS1_10collective13CollectiveMmaINS1_35MainloopSm100TmaUmmaWarpSpecializedILi8ELi2ELi4ENS5_IJNS4_1CILi1EEESB_SB_EEEEENS5_IJNSA_ILi128EEENSA_ILi64EEESF_EEENS_6half_tENS5_IJlSB_lEEESH_SI_NS4_8TiledMMAINS4_8MMA_AtomIJNS4_20SM100_MMA_F16BF16_SSISH_SH_fLi128ELi64ELNS4_4UMMA5MajorE0ELSN_0ELNSM_7ScaleInE0ELSO_0EEEEEENS4_6LayoutISC_NS5_IJNSA_ILi0EEESS_SS_EEEEENS5_IJNS4_10UnderscoreESV_SV_EEEEENS4_13SM90_TMA_LOADENS4_14ComposedLayoutINS4_7SwizzleILi3ELi4ELi3EEENS4_18smem_ptr_flag_bitsILi16EEENSR_INS5_IJNSA_ILi8EEESF_EEENS5_IJSF_SB_EEEEEEEvNS4_8identityESY_S18_vS19_EENS_8epilogue10collective18CollectiveEpilogueINS1B_23Sm100TmaWarpSpecializedILi3ELi2ELi32ELb1ELb0EEEJSG_NS5_IJNSR_ISE_SB_EENSR_INSA_ILi32EEESB_EEEEESH_SI_SH_SI_NS1B_6fusion15FusionCallbacksIS1F_NS1K_13LinCombEltActINS1B_6thread4GELUESH_fSH_fLNS_15FloatRoundStyleE2EEESG_S1J_JEEENS4_5SM1004TMEM4LOAD26SM100_TMEM_LOAD_32dp32b32xESY_NSZ_INS10_ILi2ELi4ELi3EEES13_NSR_INS5_IJS14_S1H_EEENS5_IJS1H_SB_EEEEEEENS4_39AutoVectorizingCopyWithAssumedAlignmentILi128EEENS4_14SM90_TMA_STOREES20_S22_S22_EEEvvEEEEvNT_6ParamsE) ;  /* 0xffffff54024c7950 */ /* 0x000fea0003c3ffff */
        .weak           $__internal_1_$__cuda_sm10x_tcgen05_guardrail_trap_phase_invalid_during_alloc
        .type           $__internal_1_$__cuda_sm10x_tcgen05_guardrail_trap_phase_invalid_during_alloc,@function
        .size           $__internal_1_$__cuda_sm10x_tcgen05_guardrail_trap_phase_invalid_during_alloc,($__internal_2_$__cuda_sm10x_tcgen05_guardrail_trap_unallocated_columns_being_dealloced - $__internal_1_$__cuda_sm10x_tcgen05_guardrail_trap_phase_invalid_during_alloc)
$__internal_1_$__cuda_sm10x_tcgen05_guardrail_trap_phase_invalid_during_alloc:
[----:B------:R-:W-:Y:S05]  /*aad0*/  BPT.TRAP 0x1 ;  /* 0x000000040000795c */ /* 0x000fea0000300000 */
[----:B------:R-:W-:-:S04]  /*aae0*/  MOV R3, 0x0 ;  /* 0x0000000000037802 */ /* 0x000fc80000000f00 */
[----:B------:R-:W-:Y:S05]  /*aaf0*/  RET.REL.NODEC R2 `(_ZN7cutlass13device_kernelINS_4gemm6kernel13GemmUniversalIN4cute5tupleIJiiiiEEENS1_10collective13CollectiveMmaINS1_35MainloopSm100TmaUmmaWarpSpecializedILi8ELi2ELi4ENS5_IJNS4_1CILi1EEESB_SB_EEEEENS5_IJNSA_ILi128EEENSA_ILi64EEESF_EEENS_6half_tENS5_IJlSB_lEEESH_SI_NS4_8TiledMMAINS4_8MMA_AtomIJNS4_20SM100_MMA_F16BF16_SSISH_SH_fLi128ELi64ELNS4_4UMMA5MajorE0ELSN_0ELNSM_7ScaleInE0ELSO_0EEEEEENS4_6LayoutISC_NS5_IJNSA_ILi0EEESS_SS_EEEEENS5_IJNS4_10UnderscoreESV_SV_EEEEENS4_13SM90_TMA_LOADENS4_14ComposedLayoutINS4_7SwizzleILi3ELi4ELi3EEENS4_18smem_ptr_flag_bitsILi16EEENSR_INS5_IJNSA_ILi8EEESF_EEENS5_IJSF_SB_EEEEEEEvNS4_8identityESY_S18_vS19_EENS_8epilogue10collective18CollectiveEpilogueINS1B_23Sm100TmaWarpSpecializedILi3ELi2ELi32ELb1ELb0EEEJSG_NS5_IJNSR_ISE_SB_EENSR_INSA_ILi32EEESB_EEEEESH_SI_SH_SI_NS1B_6fusion15FusionCallbacksIS1F_NS1K_13LinCombEltActINS1B_6thread4GELUESH_fSH_fLNS_15FloatRoundStyleE2EEESG_S1J_JEEENS4_5SM1004TMEM4LOAD26SM100_TMEM_LOAD_32dp32b32xESY_NSZ_INS10_ILi2ELi4ELi3EEES13_NSR_INS5_IJS14_S1H_EEENS5_IJS1H_SB_EEEEEEENS4_39AutoVectorizingCopyWithAssumedAlignmentILi128EEENS4_14SM90_TMA_STOREES20_S22_S22_EEEvvEEEEvNT_6ParamsE) ;  /* 0xffffff5402407950 */ /* 0x000fea0003c3ffff */
        .weak           $__internal_2_$__cuda_sm10x_tcgen05_guardrail_trap_unallocated_columns_being_dealloced
        .type           $__internal_2_$__cuda_sm10x_tcgen05_guardrail_trap_unallocated_columns_being_dealloced,@function
        .size           $__internal_2_$__cuda_sm10x_tcgen05_guardrail_trap_unallocated_columns_being_dealloced,(.L_x_163 - $__internal_2_$__cuda_sm10x_tcgen05_guardrail_trap_unallocated_columns_being_dealloced)
$__internal_2_$__cuda_sm10x_tcgen05_guardrail_trap_unallocated_columns_being_dealloced:
[----:B------:R-:W-:Y:S05]  /*ab00*/  BPT.TRAP 0x1 ;  /* 0x000000040000795c */ /* 0x000fea0000300000 */
[----:B------:R-:W-:-:S04]  /*ab10*/  HFMA2 R3, -RZ, RZ, 0, 0 ;  /* 0x00000000ff037431 */ /* 0x000fc800000001ff */
[----:B------:R-:W-:Y:S05]  /*ab20*/  RET.REL.NODEC R2 `(_ZN7cutlass13device_kernelINS_4gemm6kernel13GemmUniversalIN4cute5tupleIJiiiiEEENS1_10collective13CollectiveMmaINS1_35MainloopSm100TmaUmmaWarpSpecializedILi8ELi2ELi4ENS5_IJNS4_1CILi1EEESB_SB_EEEEENS5_IJNSA_ILi128EEENSA_ILi64EEESF_EEENS_6half_tENS5_IJlSB_lEEESH_SI_NS4_8TiledMMAINS4_8MMA_AtomIJNS4_20SM100_MMA_F16BF16_SSISH_SH_fLi128ELi64ELNS4_4UMMA5MajorE0ELSN_0ELNSM_7ScaleInE0ELSO_0EEEEEENS4_6LayoutISC_NS5_IJNSA_ILi0EEESS_SS_EEEEENS5_IJNS4_10UnderscoreESV_SV_EEEEENS4_13SM90_TMA_LOADENS4_14ComposedLayoutINS4_7SwizzleILi3ELi4ELi3EEENS4_18smem_ptr_flag_bitsILi16EEENSR_INS5_IJNSA_ILi8EEESF_EEENS5_IJSF_SB_EEEEEEEvNS4_8identityESY_S18_vS19_EENS_8epilogue10collective18CollectiveEpilogueINS1B_23Sm100TmaWarpSpecializedILi3ELi2ELi32ELb1ELb0EEEJSG_NS5_IJNSR_ISE_SB_EENSR_INSA_ILi32EEESB_EEEEESH_SI_SH_SI_NS1B_6fusion15FusionCallbacksIS1F_NS1K_13LinCombEltActINS1B_6thread4GELUESH_fSH_fLNS_15FloatRoundStyleE2EEESG_S1J_JEEENS4_5SM1004TMEM4LOAD26SM100_TMEM_LOAD_32dp32b32xESY_NSZ_INS10_ILi2ELi4ELi3EEES13_NSR_INS5_IJS14_S1H_EEENS5_IJS1H_SB_EEEEEEENS4_39AutoVectorizingCopyWithAssumedAlignmentILi128EEENS4_14SM90_TMA_STOREES20_S22_S22_EEEvvEEEEvNT_6ParamsE) ;  /* 0xffffff5402347950 */ /* 0x000fea0003c3ffff */
.L_x_162:
[----:B------:R-:W-:-:S00]  /*ab30*/  BRA `(.L_x_162) ;  /* 0xfffffffc00fc7947 */ /* 0x000fc0000383ffff */
[----:B------:R-:W-:-:S00]  /*ab40*/  NOP ;  /* 0x0000000000007918 */ /* 0x000fc00000000000 */
        /* <DEDUP_REMOVED lines=11> */
.L_x_163:


//--------------------- .nv.global.init           --------------------------
	.section	.nv.global.init,"aw",@progbits
.nv.global.init:
	.type		$str$27,@object
	.size		$str$27,($str$28 - $str$27)
$str$27:
        /*0000*/ 	.byte	0x28, 0x61, 0x64, 0x64, 0x72, 0x65, 0x73, 0x73, 0x20, 0x26, 0x20, 0x6d, 0x61, 0x73, 0x6b, 0x29
        /*0010*/ 	.byte	0x20, 0x3d, 0x3d, 0x20, 0x30, 0x00
	.type		$str$28,@object
	.size		$str$28,($str$26 - $str$28)
$str$28:
        /*0016*/ 	.byte	0x2f, 0x74, 0x6d, 0x70, 0x2f, 0x63, 0x75, 0x74, 0x6c, 0x61, 0x73, 0x73, 0x5f, 0x73, 0x77, 0x65
        /*0026*/ 	.byte	0x65, 0x70, 0x5f, 0x73, 0x72, 0x63, 0x2f, 0x69, 0x6e, 0x63, 0x6c, 0x75, 0x64, 0x65, 0x2f, 0x63
        /*0036*/ 	.byte	0x75, 0x74, 0x65, 0x2f, 0x70, 0x6f, 0x69, 0x6e, 0x74, 0x65, 0x72, 0x5f, 0x66, 0x6c, 0x61, 0x67
        /*0046*/ 	.byte	0x67, 0x65, 0x64, 0x2e, 0x68, 0x70, 0x70, 0x00
	.type		$str$26,@object
	.size		$str$26,($str$25 - $str$26)
$str$26:
        /*004e*/ 	.byte	0x2f, 0x74, 0x6d, 0x70, 0x2f, 0x63, 0x75, 0x74, 0x6c, 0x61, 0x73, 0x73, 0x5f, 0x73, 0x77, 0x65
        /*005e*/ 	.byte	0x65, 0x70, 0x5f, 0x73, 0x72, 0x63, 0x2f, 0x69, 0x6e, 0x63, 0x6c, 0x75, 0x64, 0x65, 0x2f, 0x63
        /*006e*/ 	.byte	0x75, 0x74, 0x65, 0x2f, 0x61, 0x74, 0x6f, 0x6d, 0x2f, 0x63, 0x6f, 0x70, 0x79, 0x5f, 0x74, 0x72
        /*007e*/ 	.byte	0x61, 0x69, 0x74, 0x73, 0x5f, 0x73, 0x6d, 0x31, 0x30, 0x30, 0x2e, 0x68, 0x70, 0x70, 0x00
	.type		$str$25,@object
	.size		$str$25,(__unnamed_1 - $str$25)
$str$25:
        /*008d*/ 	.byte	0x28, 0x28, 0x75, 0x69, 0x6e, 0x74, 0x33, 0x32, 0x5f, 0x74, 0x28, 0x74, 0x68, 0x72, 0x65, 0x61
        /*009d*/ 	.byte	0x64, 0x49, 0x64, 0x78, 0x2e, 0x78, 0x29, 0x20, 0x2f, 0x20, 0x33, 0x32, 0x29, 0x20, 0x25, 0x20
        /*00ad*/ 	.byte	0x34, 0x29, 0x20, 0x3d, 0x3d, 0x20, 0x28, 0x28, 0x28, 0x74, 0x6d, 0x65, 0x6d, 0x5f, 0x61, 0x64
        /*00bd*/ 	.byte	0x64, 0x72, 0x20, 0x3e, 0x3e, 0x20, 0x31, 0x36, 0x29, 0x20, 0x2f, 0x20, 0x33, 0x32, 0x29, 0x20
        /*00cd*/ 	.byte	0x25, 0x20, 0x34, 0x29, 0x00
	.type		__unnamed_1,@object
	.size		__unnamed_1,(__unnamed_2 - __unnamed_1)
__unnamed_1:
        /*00d2*/ 	.byte	0x61, 0x75, 0x74, 0x6f, 0x20, 0x63, 0x75, 0x74, 0x65, 0x3a, 0x3a, 0x61, 0x73, 0x5f, 0x70, 0x6f
        /* <DEDUP_REMOVED lines=24> */
        /*0262*/ 	.byte	0x3e, 0x3e, 0x3e, 0x3e, 0x5d, 0x00
	.type		__unnamed_2,@object
	.size		__unnamed_2,(.L_2 - __unnamed_2)
__unnamed_2:
        /* <DEDUP_REMOVED lines=42> */
        /*0508*/ 	.byte	0x3e, 0x3e, 0x5d, 0x00
.L_2:


//--------------------- .nv.shared._ZN7cutlass13device_kernelINS_4gemm6kernel13GemmUniversalIN4cute5tupleIJiiiiEEENS1_10collective13CollectiveMmaINS1_35MainloopSm100TmaUmmaWarpSpecializedILi8ELi2ELi4ENS5_IJNS4_1CILi1EEESB_SB_EEEEENS5_IJNSA_ILi128EEENSA_ILi64EEESF_EEENS_6half_tENS5_IJlSB_lEEESH_SI_NS4_8TiledMMAINS4_8MMA_AtomIJNS4_20SM100_MMA_F16BF16_SSISH_SH_fLi128ELi64ELNS4_4UMMA5MajorE0ELSN_0ELNSM_7ScaleInE0ELSO_0EEEEEENS4_6LayoutISC_NS5_IJNSA_ILi0EEESS_SS_EEEEENS5_IJNS4_10UnderscoreESV_SV_EEEEENS4_13SM90_TMA_LOADENS4_14ComposedLayoutINS4_7SwizzleILi3ELi4ELi3EEENS4_18smem_ptr_flag_bitsILi16EEENSR_INS5_IJNSA_ILi8EEESF_EEENS5_IJSF_SB_EEEEEEEvNS4_8identityESY_S18_vS19_EENS_8epilogue10collective18CollectiveEpilogueINS1B_23Sm100TmaWarpSpecializedILi3ELi2ELi32ELb1ELb0EEEJSG_NS5_IJNSR_ISE_SB_EENSR_INSA_ILi32EEESB_EEEEESH_SI_SH_SI_NS1B_6fusion15FusionCallbacksIS1F_NS1K_13LinCombEltActINS1B_6thread4GELUESH_fSH_fLNS_15FloatRoundStyleE2EEESG_S1J_JEEENS4_5SM1004TMEM4LOAD26SM100_TMEM_LOAD_32dp32b32xESY_NSZ_INS10_ILi2ELi4ELi3EEES13_NSR_INS5_IJS14_S1H_EEENS5_IJS1H_SB_EEEEEEENS4_39AutoVectorizingCopyWithAssumedAlignmentILi128EEENS4_14SM90_TMA_STOREES20_S22_S22_EEEvvEEEEvNT_6ParamsE --------------------------
	.section	.nv.shared._ZN7cutlass13device_kernelINS_4gemm6kernel13GemmUniversalIN4cute5tupleIJiiiiEEENS1_10collective13CollectiveMmaINS1_35MainloopSm100TmaUmmaWarpSpecializedILi8ELi2ELi4ENS5_IJNS4_1CILi1EEESB_SB_EEEEENS5_IJNSA_ILi128EEENSA_ILi64EEESF_EEENS_6half_tENS5_IJlSB_lEEESH_SI_NS4_8TiledMMAINS4_8MMA_AtomIJNS4_20SM100_MMA_F16BF16_SSISH_SH_fLi128ELi64ELNS4_4UMMA5MajorE0ELSN_0ELNSM_7ScaleInE0ELSO_0EEEEEENS4_6LayoutISC_NS5_IJNSA_ILi0EEESS_SS_EEEEENS5_IJNS4_10UnderscoreESV_SV_EEEEENS4_13SM90_TMA_LOADENS4_14ComposedLayoutINS4_7SwizzleILi3ELi4ELi3EEENS4_18smem_ptr_flag_bitsILi16EEENSR_INS5_IJNSA_ILi8EEESF_EEENS5_IJSF_SB_EEEEEEEvNS4_8identityESY_S18_vS19_EENS_8epilogue10collective18CollectiveEpilogueINS1B_23Sm100TmaWarpSpecializedILi3ELi2ELi32ELb1ELb0EEEJSG_NS5_IJNSR_ISE_SB_EENSR_INSA_ILi32EEESB_EEEEESH_SI_SH_SI_NS1B_6fusion15FusionCallbacksIS1F_NS1K_13LinCombEltActINS1B_6thread4GELUESH_fSH_fLNS_15FloatRoundStyleE2EEESG_S1J_JEEENS4_5SM1004TMEM4LOAD26SM100_TMEM_LOAD_32dp32b32xESY_NSZ_INS10_ILi2ELi4ELi3EEES13_NSR_INS5_IJS14_S1H_EEENS5_IJS1H_SB_EEEEEEENS4_39AutoVectorizingCopyWithAssumedAlignmentILi128EEENS4_14SM90_TMA_STOREES20_S22_S22_EEEvvEEEEvNT_6ParamsE,"aw",@nobits
	.sectionflags	@""
	.align	16
	.zero		1024


//--------------------- .nv.shared.reserved.0     --------------------------
	.section	.nv.shared.reserved.0,"aw",@nobits
	.weak		__nv_reservedSMEM_offset_0_alias
	.size		__nv_reservedSMEM_offset_0_alias, 0, 64
	.other		__nv_reservedSMEM_offset_0_alias,@"STO_CUDA_RESERVED_SHARED STV_DEFAULT"
__nv_reservedSMEM_offset_0_alias:
	.zero		0
.nv.shared.reserved.0:
	.zero		64
	.weak		__nv_reservedSMEM_tcgen05_partition
	.type		__nv_reservedSMEM_tcgen05_partition,@object
	.size		__nv_reservedSMEM_tcgen05_partition,(.L_0 - __nv_reservedSMEM_tcgen05_partition)
__nv_reservedSMEM_tcgen05_partition:
	.zero		32
.L_0:


//--------------------- .nv.global                --------------------------
	.section	.nv.global,"aw",@nobits
.nv.global:
	.type		_ZN39_INTERNAL_b18d1e44_4_k_cu_1665e009_28014cute1_E,@object
	.size		_ZN39_INTERNAL_b18d1e44_4_k_cu_1665e009_28014cute1_E,(_ZN39_INTERNAL_b18d1e44_4_k_cu_1665e009_28014cuda3std3__45__cpo6cbeginE - _ZN39_INTERNAL_b18d1e44_4_k_cu_1665e009_28014cute1_E)
_ZN39_INTERNAL_b18d1e44_4_k_cu_1665e009_28014cute1_E:
	.zero		1
	.type		_ZN39_INTERNAL_b18d1e44_4_k_cu_1665e009_28014cuda3std3__45__cpo6cbeginE,@object
	.size		_ZN39_INTERNAL_b18d1e44_4_k_cu_1665e009_28014cuda3std3__45__cpo6cbeginE,(_ZN39_INTERNAL_b18d1e44_4_k_cu_1665e009_28014cuda3std3__48in_placeE - _ZN39_INTERNAL_b18d1e44_4_k_cu_1665e009_28014cuda3std3__45__cpo6cbeginE)
_ZN39_INTERNAL_b18d1e44_4_k_cu_1665e009_28014cuda3std3__45__cpo6cbeginE:
	.zero		1
	.type		_ZN39_INTERNAL_b18d1e44_4_k_cu_1665e009_28014cuda3std3__48in_placeE,@object
	.size		_ZN39_INTERNAL_b18d1e44_4_k_cu_1665e009_28014cuda3std3__48in_placeE,(_ZN39_INTERNAL_b18d1e44_4_k_cu_1665e009_28014cuda3std6ranges3__45__cpo9iter_moveE - _ZN39_INTERNAL_b18d1e44_4_k_cu_1665e009_28014cuda3std3__48in_placeE)
_ZN39_INTERNAL_b18d1e44_4_k_cu_1665e009_28014cuda3std3__48in_placeE:
	.zero		1
	.type		_ZN39_INTERNAL_b18d1e44_4_k_cu_1665e009_28014cuda3std6ranges3__45__cpo9iter_moveE,@object
	.size		_ZN39_INTERNAL_b18d1e44_4_k_cu_1665e009_28014cuda3std6ranges3__45__cpo9iter_moveE,(_ZN39_INTERNAL_b18d1e44_4_k_cu_1665e009_28014cuda3std3__45__cpo5beginE - _ZN39_INTERNAL_b18d1e44_4_k_cu_1665e009_28014cuda3std6ranges3__45__cpo9iter_moveE)
_ZN39_INTERNAL_b18d1e44_4_k_cu_1665e009_28014cuda3std6ranges3__45__cpo9iter_moveE:
	.zero		1
	.type		_ZN39_INTERNAL_b18d1e44_4_k_cu_1665e009_28014cuda3std3__45__cpo5beginE,@object
	.size		_ZN39_INTERNAL_b18d1e44_4_k_cu_1665e009_28014cuda3std3__45__cpo5beginE,(_ZN39_INTERNAL_b18d1e44_4_k_cu_1665e009_28014cuda3std3__441_GLOBAL__N__b18d1e44_4_k_cu_1665e009_28016ignoreE - _ZN39_INTERNAL_b18d1e44_4_k_cu_1665e009_28014cuda3std3__45__cpo5beginE)
_ZN39_INTERNAL_b18d1e44_4_k_cu_1665e009_28014cuda3std3__45__cpo5beginE:
	.zero		1
	.type		_ZN39_INTERNAL_b18d1e44_4_k_cu_1665e009_28014cuda3std3__441_GLOBAL__N__b18d1e44_4_k_cu_1665e009_28016ignoreE,@object
	.size		_ZN39_INTERNAL_b18d1e44_4_k_cu_1665e009_28014cuda3std3__441_GLOBAL__N__b18d1e44_4_k_cu_1665e009_28016ignoreE,(_ZN39_INTERNAL_b18d1e44_4_k_cu_1665e009_28014cute7productE - _ZN39_INTERNAL_b18d1e44_4_k_cu_1665e009_28014cuda3std3__441_GLOBAL__N__b18d1e44_4_k_cu_1665e009_28016ignoreE)
_ZN39_INTERNAL_b18d1e44_4_k_cu_1665e009_28014cuda3std3__441_GLOBAL__N__b18d1e44_4_k_cu_1665e009_28016ignoreE:
	.zero		1
	.type		_ZN39_INTERNAL_b18d1e44_4_k_cu_1665e009_28014cute7productE,@object
	.size		_ZN39_INTERNAL_b18d1e44_4_k_cu_1665e009_28014cute7productE,(_ZN39_INTERNAL_b18d1e44_4_k_cu_1665e009_28014cuda3std3__45__cpo3endE - _ZN39_INTERNAL_b18d1e44_4_k_cu_1665e009_28014cute7productE)
_ZN39_INTERNAL_b18d1e44_4_k_cu_1665e009_28014cute7productE:
	.zero		1
	.type		_ZN39_INTERNAL_b18d1e44_4_k_cu_1665e009_28014cuda3std3__45__cpo3endE,@object
	.size		_ZN39_INTERNAL_b18d1e44_4_k_cu_1665e009_28014cuda3std3__45__cpo3endE,(_ZN39_INTERNAL_b18d1e44_4_k_cu_1665e009_28014cuda3std3__419piecewise_constructE - _ZN39_INTERNAL_b18d1e44_4_k_cu_1665e009_28014cuda3std3__45__cpo3endE)
_ZN39_INTERNAL_b18d1e44_4_k_cu_1665e009_28014cuda3std3__45__cpo3endE:
	.zero		1
	.type		_ZN39_INTERNAL_b18d1e44_4_k_cu_1665e009_28014cuda3std3__419piecewise_constructE,@object
	.size		_ZN39_INTERNAL_b18d1e44_4_k_cu_1665e009_28014cuda3std3__419piecewise_constructE,(_ZN39_INTERNAL_b18d1e44_4_k_cu_1665e009_28014cuda3std3__45__cpo4cendE - _ZN39_INTERNAL_b18d1e44_4_k_cu_1665e009_28014cuda3std3__419piecewise_constructE)
_ZN39_INTERNAL_b18d1e44_4_k_cu_1665e009_28014cuda3std3__419piecewise_constructE:
	.zero		1
	.type		_ZN39_INTERNAL_b18d1e44_4_k_cu_1665e009_28014cuda3std3__45__cpo4cendE,@object
	.size		_ZN39_INTERNAL_b18d1e44_4_k_cu_1665e009_28014cuda3std3__45__cpo4cendE,(_ZN39_INTERNAL_b18d1e44_4_k_cu_1665e009_28014cuda3std6ranges3__45__cpo4swapE - _ZN39_INTERNAL_b18d1e44_4_k_cu_1665e009_28014cuda3std3__45__cpo4cendE)
_ZN39_INTERNAL_b18d1e44_4_k_cu_1665e009_28014cuda3std3__45__cpo4cendE:
	.zero		1
	.type		_ZN39_INTERNAL_b18d1e44_4_k_cu_1665e009_28014cuda3std6ranges3__45__cpo4swapE,@object
	.size		_ZN39_INTERNAL_b18d1e44_4_k_cu_1665e009_28014cuda3std6ranges3__45__cpo4swapE,(.L_10 - _ZN39_INTERNAL_b18d1e44_4_k_cu_1665e009_28014cuda3std6ranges3__45__cpo4swapE)
_ZN39_INTERNAL_b18d1e44_4_k_cu_1665e009_28014cuda3std6ranges3__45__cpo4swapE:
	.zero		1
.L_10:


//--------------------- .nv.constant0._ZN7cutlass13device_kernelINS_4gemm6kernel13GemmUniversalIN4cute5tupleIJiiiiEEENS1_10collective13CollectiveMmaINS1_35MainloopSm100TmaUmmaWarpSpecializedILi8ELi2ELi4ENS5_IJNS4_1CILi1EEESB_SB_EEEEENS5_IJNSA_ILi128EEENSA_ILi64EEESF_EEENS_6half_tENS5_IJlSB_lEEESH_SI_NS4_8TiledMMAINS4_8MMA_AtomIJNS4_20SM100_MMA_F16BF16_SSISH_SH_fLi128ELi64ELNS4_4UMMA5MajorE0ELSN_0ELNSM_7ScaleInE0ELSO_0EEEEEENS4_6LayoutISC_NS5_IJNSA_ILi0EEESS_SS_EEEEENS5_IJNS4_10UnderscoreESV_SV_EEEEENS4_13SM90_TMA_LOADENS4_14ComposedLayoutINS4_7SwizzleILi3ELi4ELi3EEENS4_18smem_ptr_flag_bitsILi16EEENSR_INS5_IJNSA_ILi8EEESF_EEENS5_IJSF_SB_EEEEEEEvNS4_8identityESY_S18_vS19_EENS_8epilogue10collective18CollectiveEpilogueINS1B_23Sm100TmaWarpSpecializedILi3ELi2ELi32ELb1ELb0EEEJSG_NS5_IJNSR_ISE_SB_EENSR_INSA_ILi32EEESB_EEEEESH_SI_SH_SI_NS1B_6fusion15FusionCallbacksIS1F_NS1K_13LinCombEltActINS1B_6thread4GELUESH_fSH_fLNS_15FloatRoundStyleE2EEESG_S1J_JEEENS4_5SM1004TMEM4LOAD26SM100_TMEM_LOAD_32dp32b32xESY_NSZ_INS10_ILi2ELi4ELi3EEES13_NSR_INS5_IJS14_S1H_EEENS5_IJS1H_SB_EEEEEEENS4_39AutoVectorizingCopyWithAssumedAlignmentILi128EEENS4_14SM90_TMA_STOREES20_S22_S22_EEEvvEEEEvNT_6ParamsE --------------------------
	.section	.nv.constant0._ZN7cutlass13device_kernelINS_4gemm6kernel13GemmUniversalIN4cute5tupleIJiiiiEEENS1_10collective13CollectiveMmaINS1_35MainloopSm100TmaUmmaWarpSpecializedILi8ELi2ELi4ENS5_IJNS4_1CILi1EEESB_SB_EEEEENS5_IJNSA_ILi128EEENSA_ILi64EEESF_EEENS_6half_tENS5_IJlSB_lEEESH_SI_NS4_8TiledMMAINS4_8MMA_AtomIJNS4_20SM100_MMA_F16BF16_SSISH_SH_fLi128ELi64ELNS4_4UMMA5MajorE0ELSN_0ELNSM_7ScaleInE0ELSO_0EEEEEENS4_6LayoutISC_NS5_IJNSA_ILi0EEESS_SS_EEEEENS5_IJNS4_10UnderscoreESV_SV_EEEEENS4_13SM90_TMA_LOADENS4_14ComposedLayoutINS4_7SwizzleILi3ELi4ELi3EEENS4_18smem_ptr_flag_bitsILi16EEENSR_INS5_IJNSA_ILi8EEESF_EEENS5_IJSF_SB_EEEEEEEvNS4_8identityESY_S18_vS19_EENS_8epilogue10collective18CollectiveEpilogueINS1B_23Sm100TmaWarpSpecializedILi3ELi2ELi32ELb1ELb0EEEJSG_NS5_IJNSR_ISE_SB_EENSR_INSA_ILi32EEESB_EEEEESH_SI_SH_SI_NS1B_6fusion15FusionCallbacksIS1F_NS1K_13LinCombEltActINS1B_6thread4GELUESH_fSH_fLNS_15FloatRoundStyleE2EEESG_S1J_JEEENS4_5SM1004TMEM4LOAD26SM100_TMEM_LOAD_32dp32b32xESY_NSZ_INS10_ILi2ELi4ELi3EEES13_NSR_INS5_IJS14_S1H_EEENS5_IJS1H_SB_EEEEEEENS4_39AutoVectorizingCopyWithAssumedAlignmentILi128EEENS4_14SM90_TMA_STOREES20_S22_S22_EEEvvEEEEvNT_6ParamsE,"a",@progbits
	.sectionflags	@""
	.align	4
.nv.constant0._ZN7cutlass13device_kernelINS_4gemm6kernel13GemmUniversalIN4cute5tupleIJiiiiEEENS1_10collective13CollectiveMmaINS1_35MainloopSm100TmaUmmaWarpSpecializedILi8ELi2ELi4ENS5_IJNS4_1CILi1EEESB_SB_EEEEENS5_IJNSA_ILi128EEENSA_ILi64EEESF_EEENS_6half_tENS5_IJlSB_lEEESH_SI_NS4_8TiledMMAINS4_8MMA_AtomIJNS4_20SM100_MMA_F16BF16_SSISH_SH_fLi128ELi64ELNS4_4UMMA5MajorE0ELSN_0ELNSM_7ScaleInE0ELSO_0EEEEEENS4_6LayoutISC_NS5_IJNSA_ILi0EEESS_SS_EEEEENS5_IJNS4_10UnderscoreESV_SV_EEEEENS4_13SM90_TMA_LOADENS4_14ComposedLayoutINS4_7SwizzleILi3ELi4ELi3EEENS4_18smem_ptr_flag_bitsILi16EEENSR_INS5_IJNSA_ILi8EEESF_EEENS5_IJSF_SB_EEEEEEEvNS4_8identityESY_S18_vS19_EENS_8epilogue10collective18CollectiveEpilogueINS1B_23Sm100TmaWarpSpecializedILi3ELi2ELi32ELb1ELb0EEEJSG_NS5_IJNSR_ISE_SB_EENSR_INSA_ILi32EEESB_EEEEESH_SI_SH_SI_NS1B_6fusion15FusionCallbacksIS1F_NS1K_13LinCombEltActINS1B_6thread4GELUESH_fSH_fLNS_15FloatRoundStyleE2EEESG_S1J_JEEENS4_5SM1004TMEM4LOAD26SM100_TMEM_LOAD_32dp32b32xESY_NSZ_INS10_ILi2ELi4ELi3EEES13_NSR_INS5_IJS14_S1H_EEENS5_IJS1H_SB_EEEEEEENS4_39AutoVectorizingCopyWithAssumedAlignmentILi128EEENS4_14SM90_TMA_STOREES20_S22_S22_EEEvvEEEEvNT_6ParamsE:
	.zero		2944


//--------------------- SYMBOLS --------------------------

	.type		.nv.reservedSmem.offset0,@object
	.size		.nv.reservedSmem.offset0,0x4
	.type		.nv.reservedSmem.cap,@object
	.size		.nv.reservedSmem.cap,0x4
	.type		__assertfail,@function
